	.target	sm_100a

	.elftype	@"ET_EXEC"


//--------------------- .note.nv.tkinfo           --------------------------
	.section	.note.nv.tkinfo,"",@"SHT_NOTE"
	.sectionflags	@"SHF_NOTE_NV_TKINFO"
	.tkinfo
        /*0018*/ 	.word	0x00000002
        /*0030*/ 	.string	""
        /*0030*/ 	.string	"ptxas"
        /*0030*/ 	.string	"Cuda compilation tools, release 13.0, V13.0.88"
        /*0030*/ 	.string	"Build cuda_13.0.r13.0/compiler.36424714_0"
        /*0030*/ 	.string	"-arch sm_100a -m 64 "



//--------------------- .note.nv.cuinfo           --------------------------
	.section	.note.nv.cuinfo,"",@"SHT_NOTE"
	.sectionflags	@"SHF_NOTE_NV_CUINFO"
        /*0018*/ 	.short	0x0002
        /*001a*/ 	.short	0x0064
        /*001c*/ 	.short	0x0082
	.zero		2


//--------------------- .nv.info                  --------------------------
	.section	.nv.info,"",@"SHT_CUDA_INFO"
	.align	4


	//----- nvinfo : EIATTR_REGCOUNT
	.align		4
        /*0000*/ 	.byte	0x04, 0x2f
        /*0002*/ 	.short	(.L_19 - .L_18)
	.align		4
.L_18:
        /*0004*/ 	.word	index@(_ZN7cutlass13device_kernelINS_4gemm6kernel13GemmUniversalIN4cute5tupleIJiiiiEEENS1_10collective13CollectiveMmaINS1_35MainloopSm100TmaUmmaWarpSpecializedILi2ELi2ELi4ENS5_IJNS4_1CILi8EEENSA_ILi1EEESC_EEEEENS5_IJNSA_ILi128EEESF_NSA_ILi64EEEEEENS_6half_tENS5_IJSC_llEEESI_NS5_IJlSC_lEEENS4_8TiledMMAINS4_8MMA_AtomIJNS4_26SM100_MMA_F16BF16_2x1SM_SSISI_SI_fLi128ELi128ELNS4_4UMMA5MajorE1ELSP_0ELNSO_7ScaleInE0ELSQ_0EEEEEENS4_6LayoutINS5_IJSC_SC_SC_EEENS5_IJNSA_ILi0EEESV_SV_EEEEENS5_IJNS4_10UnderscoreESY_SY_EEEEENS4_18SM100_TMA_2SM_LOADENS4_14ComposedLayoutINS4_7SwizzleILi3ELi4ELi3EEENS4_18smem_ptr_flag_bitsILi16EEENST_INS5_IJSG_SB_EEENS5_IJSC_SG_EEEEEEEvNS4_8identityENS4_28SM100_TMA_2SM_LOAD_MULTICASTENS12_IS14_S16_NST_INS5_IJSB_SG_EEENS5_IJSG_SC_EEEEEEEvS1B_EENS_8epilogue10collective18CollectiveEpilogueINS1I_23Sm100TmaWarpSpecializedILi4ELi2ELi16ELb1ELb0EEEJNS5_IJSG_SF_SG_EEENS5_IJNST_ISG_SC_EENST_INS5_IJNSA_ILi16EEENSA_ILi2EEEEEES18_EEEEESI_SK_SI_SK_NS1I_6fusion15FusionCallbacksIS1M_NS1U_17LinearCombinationISI_fSI_fLNS_15FloatRoundStyleE2EEES1N_S1T_JEEENS4_5SM1004TMEM4LOAD26SM100_TMEM_LOAD_32dp32b16xENS4_13SM90_TMA_LOADENS12_INS13_ILi1ELi4ELi3EEES16_NST_INS5_IJSB_S1P_EEENS5_IJS1P_SC_EEEEEEENS4_39AutoVectorizingCopyWithAssumedAlignmentILi128EEENS4_14SM90_TMA_STOREES29_S2B_S2B_EEEvvEEEEvNT_6ParamsE)
        /*0008*/ 	.word	0x00000044


	//----- nvinfo : EIATTR_FRAME_SIZE
	.align		4
.L_19:
        /*000c*/ 	.byte	0x04, 0x11
        /*000e*/ 	.short	(.L_21 - .L_20)
	.align		4
.L_20:
        /*0010*/ 	.word	index@($__internal_2_$__cuda_sm10x_tcgen05_guardrail_trap_unallocated_columns_being_dealloced)
        /*0014*/ 	.word	0x00000000


	//----- nvinfo : EIATTR_FRAME_SIZE
	.align		4
.L_21:
        /*0018*/ 	.byte	0x04, 0x11
        /*001a*/ 	.short	(.L_23 - .L_22)
	.align		4
.L_22:
        /*001c*/ 	.word	index@($__internal_1_$__cuda_sm10x_tcgen05_guardrail_trap_phase_invalid_during_alloc)
        /*0020*/ 	.word	0x00000000


	//----- nvinfo : EIATTR_FRAME_SIZE
	.align		4
.L_23:
        /*0024*/ 	.byte	0x04, 0x11
        /*0026*/ 	.short	(.L_25 - .L_24)
	.align		4
.L_24:
        /*0028*/ 	.word	index@($__internal_0_$__cuda_sm10x_tcgen05_guardrail_trap_col_being_dealloced_not_returned_by_alloc)
        /*002c*/ 	.word	0x00000000


	//----- nvinfo : EIATTR_FRAME_SIZE
	.align		4
.L_25:
        /*0030*/ 	.byte	0x04, 0x11
        /*0032*/ 	.short	(.L_27 - .L_26)
	.align		4
.L_26:
        /*0034*/ 	.word	index@(_ZN7cutlass13device_kernelINS_4gemm6kernel13GemmUniversalIN4cute5tupleIJiiiiEEENS1_10collective13CollectiveMmaINS1_35MainloopSm100TmaUmmaWarpSpecializedILi2ELi2ELi4ENS5_IJNS4_1CILi8EEENSA_ILi1EEESC_EEEEENS5_IJNSA_ILi128EEESF_NSA_ILi64EEEEEENS_6half_tENS5_IJSC_llEEESI_NS5_IJlSC_lEEENS4_8TiledMMAINS4_8MMA_AtomIJNS4_26SM100_MMA_F16BF16_2x1SM_SSISI_SI_fLi128ELi128ELNS4_4UMMA5MajorE1ELSP_0ELNSO_7ScaleInE0ELSQ_0EEEEEENS4_6LayoutINS5_IJSC_SC_SC_EEENS5_IJNSA_ILi0EEESV_SV_EEEEENS5_IJNS4_10UnderscoreESY_SY_EEEEENS4_18SM100_TMA_2SM_LOADENS4_14ComposedLayoutINS4_7SwizzleILi3ELi4ELi3EEENS4_18smem_ptr_flag_bitsILi16EEENST_INS5_IJSG_SB_EEENS5_IJSC_SG_EEEEEEEvNS4_8identityENS4_28SM100_TMA_2SM_LOAD_MULTICASTENS12_IS14_S16_NST_INS5_IJSB_SG_EEENS5_IJSG_SC_EEEEEEEvS1B_EENS_8epilogue10collective18CollectiveEpilogueINS1I_23Sm100TmaWarpSpecializedILi4ELi2ELi16ELb1ELb0EEEJNS5_IJSG_SF_SG_EEENS5_IJNST_ISG_SC_EENST_INS5_IJNSA_ILi16EEENSA_ILi2EEEEEES18_EEEEESI_SK_SI_SK_NS1I_6fusion15FusionCallbacksIS1M_NS1U_17LinearCombinationISI_fSI_fLNS_15FloatRoundStyleE2EEES1N_S1T_JEEENS4_5SM1004TMEM4LOAD26SM100_TMEM_LOAD_32dp32b16xENS4_13SM90_TMA_LOADENS12_INS13_ILi1ELi4ELi3EEES16_NST_INS5_IJSB_S1P_EEENS5_IJS1P_SC_EEEEEEENS4_39AutoVectorizingCopyWithAssumedAlignmentILi128EEENS4_14SM90_TMA_STOREES29_S2B_S2B_EEEvvEEEEvNT_6ParamsE)
        /*0038*/ 	.word	0x00000000


	//----- nvinfo : EIATTR_MIN_STACK_SIZE
	.align		4
.L_27:
        /*003c*/ 	.byte	0x04, 0x12
        /*003e*/ 	.short	(.L_29 - .L_28)
	.align		4
.L_28:
        /*0040*/ 	.word	index@(_ZN7cutlass13device_kernelINS_4gemm6kernel13GemmUniversalIN4cute5tupleIJiiiiEEENS1_10collective13CollectiveMmaINS1_35MainloopSm100TmaUmmaWarpSpecializedILi2ELi2ELi4ENS5_IJNS4_1CILi8EEENSA_ILi1EEESC_EEEEENS5_IJNSA_ILi128EEESF_NSA_ILi64EEEEEENS_6half_tENS5_IJSC_llEEESI_NS5_IJlSC_lEEENS4_8TiledMMAINS4_8MMA_AtomIJNS4_26SM100_MMA_F16BF16_2x1SM_SSISI_SI_fLi128ELi128ELNS4_4UMMA5MajorE1ELSP_0ELNSO_7ScaleInE0ELSQ_0EEEEEENS4_6LayoutINS5_IJSC_SC_SC_EEENS5_IJNSA_ILi0EEESV_SV_EEEEENS5_IJNS4_10UnderscoreESY_SY_EEEEENS4_18SM100_TMA_2SM_LOADENS4_14ComposedLayoutINS4_7SwizzleILi3ELi4ELi3EEENS4_18smem_ptr_flag_bitsILi16EEENST_INS5_IJSG_SB_EEENS5_IJSC_SG_EEEEEEEvNS4_8identityENS4_28SM100_TMA_2SM_LOAD_MULTICASTENS12_IS14_S16_NST_INS5_IJSB_SG_EEENS5_IJSG_SC_EEEEEEEvS1B_EENS_8epilogue10collective18CollectiveEpilogueINS1I_23Sm100TmaWarpSpecializedILi4ELi2ELi16ELb1ELb0EEEJNS5_IJSG_SF_SG_EEENS5_IJNST_ISG_SC_EENST_INS5_IJNSA_ILi16EEENSA_ILi2EEEEEES18_EEEEESI_SK_SI_SK_NS1I_6fusion15FusionCallbacksIS1M_NS1U_17LinearCombinationISI_fSI_fLNS_15FloatRoundStyleE2EEES1N_S1T_JEEENS4_5SM1004TMEM4LOAD26SM100_TMEM_LOAD_32dp32b16xENS4_13SM90_TMA_LOADENS12_INS13_ILi1ELi4ELi3EEES16_NST_INS5_IJSB_S1P_EEENS5_IJS1P_SC_EEEEEEENS4_39AutoVectorizingCopyWithAssumedAlignmentILi128EEENS4_14SM90_TMA_STOREES29_S2B_S2B_EEEvvEEEEvNT_6ParamsE)
        /*0044*/ 	.word	0x00000000
.L_29:


//--------------------- .nv.compat                --------------------------
	.section	.nv.compat,"",@"SHT_CUDA_COMPAT_INFO"
	.align	4
        /*0000*/ 	.byte	0x02, 0x09, 0x01, 0x00, 0x02, 0x02, 0x02, 0x00, 0x02, 0x05, 0x05, 0x00, 0x03, 0x07, 0x01, 0x01
        /*0010*/ 	.byte	0x02, 0x03, 0x01, 0x00, 0x02, 0x06, 0x01, 0x00, 0x04, 0x0b, 0x08, 0x00, 0x09, 0x00, 0x00, 0x00
        /*0020*/ 	.byte	0x00, 0x00, 0x00, 0x00


//--------------------- .nv.info._ZN7cutlass13device_kernelINS_4gemm6kernel13GemmUniversalIN4cute5tupleIJiiiiEEENS1_10collective13CollectiveMmaINS1_35MainloopSm100TmaUmmaWarpSpecializedILi2ELi2ELi4ENS5_IJNS4_1CILi8EEENSA_ILi1EEESC_EEEEENS5_IJNSA_ILi128EEESF_NSA_ILi64EEEEEENS_6half_tENS5_IJSC_llEEESI_NS5_IJlSC_lEEENS4_8TiledMMAINS4_8MMA_AtomIJNS4_26SM100_MMA_F16BF16_2x1SM_SSISI_SI_fLi128ELi128ELNS4_4UMMA5MajorE1ELSP_0ELNSO_7ScaleInE0ELSQ_0EEEEEENS4_6LayoutINS5_IJSC_SC_SC_EEENS5_IJNSA_ILi0EEESV_SV_EEEEENS5_IJNS4_10UnderscoreESY_SY_EEEEENS4_18SM100_TMA_2SM_LOADENS4_14ComposedLayoutINS4_7SwizzleILi3ELi4ELi3EEENS4_18smem_ptr_flag_bitsILi16EEENST_INS5_IJSG_SB_EEENS5_IJSC_SG_EEEEEEEvNS4_8identityENS4_28SM100_TMA_2SM_LOAD_MULTICASTENS12_IS14_S16_NST_INS5_IJSB_SG_EEENS5_IJSG_SC_EEEEEEEvS1B_EENS_8epilogue10collective18CollectiveEpilogueINS1I_23Sm100TmaWarpSpecializedILi4ELi2ELi16ELb1ELb0EEEJNS5_IJSG_SF_SG_EEENS5_IJNST_ISG_SC_EENST_INS5_IJNSA_ILi16EEENSA_ILi2EEEEEES18_EEEEESI_SK_SI_SK_NS1I_6fusion15FusionCallbacksIS1M_NS1U_17LinearCombinationISI_fSI_fLNS_15FloatRoundStyleE2EEES1N_S1T_JEEENS4_5SM1004TMEM4LOAD26SM100_TMEM_LOAD_32dp32b16xENS4_13SM90_TMA_LOADENS12_INS13_ILi1ELi4ELi3EEES16_NST_INS5_IJSB_S1P_EEENS5_IJS1P_SC_EEEEEEENS4_39AutoVectorizingCopyWithAssumedAlignmentILi128EEENS4_14SM90_TMA_STOREES29_S2B_S2B_EEEvvEEEEvNT_6ParamsE --------------------------
	.section	.nv.info._ZN7cutlass13device_kernelINS_4gemm6kernel13GemmUniversalIN4cute5tupleIJiiiiEEENS1_10collective13CollectiveMmaINS1_35MainloopSm100TmaUmmaWarpSpecializedILi2ELi2ELi4ENS5_IJNS4_1CILi8EEENSA_ILi1EEESC_EEEEENS5_IJNSA_ILi128EEESF_NSA_ILi64EEEEEENS_6half_tENS5_IJSC_llEEESI_NS5_IJlSC_lEEENS4_8TiledMMAINS4_8MMA_AtomIJNS4_26SM100_MMA_F16BF16_2x1SM_SSISI_SI_fLi128ELi128ELNS4_4UMMA5MajorE1ELSP_0ELNSO_7ScaleInE0ELSQ_0EEEEEENS4_6LayoutINS5_IJSC_SC_SC_EEENS5_IJNSA_ILi0EEESV_SV_EEEEENS5_IJNS4_10UnderscoreESY_SY_EEEEENS4_18SM100_TMA_2SM_LOADENS4_14ComposedLayoutINS4_7SwizzleILi3ELi4ELi3EEENS4_18smem_ptr_flag_bitsILi16EEENST_INS5_IJSG_SB_EEENS5_IJSC_SG_EEEEEEEvNS4_8identityENS4_28SM100_TMA_2SM_LOAD_MULTICASTENS12_IS14_S16_NST_INS5_IJSB_SG_EEENS5_IJSG_SC_EEEEEEEvS1B_EENS_8epilogue10collective18CollectiveEpilogueINS1I_23Sm100TmaWarpSpecializedILi4ELi2ELi16ELb1ELb0EEEJNS5_IJSG_SF_SG_EEENS5_IJNST_ISG_SC_EENST_INS5_IJNSA_ILi16EEENSA_ILi2EEEEEES18_EEEEESI_SK_SI_SK_NS1I_6fusion15FusionCallbacksIS1M_NS1U_17LinearCombinationISI_fSI_fLNS_15FloatRoundStyleE2EEES1N_S1T_JEEENS4_5SM1004TMEM4LOAD26SM100_TMEM_LOAD_32dp32b16xENS4_13SM90_TMA_LOADENS12_INS13_ILi1ELi4ELi3EEES16_NST_INS5_IJSB_S1P_EEENS5_IJS1P_SC_EEEEEEENS4_39AutoVectorizingCopyWithAssumedAlignmentILi128EEENS4_14SM90_TMA_STOREES29_S2B_S2B_EEEvvEEEEvNT_6ParamsE,"",@"SHT_CUDA_INFO"
	.sectionflags	@""
	.align	4


	//----- nvinfo : EIATTR_CUDA_API_VERSION
	.align		4
        /*0000*/ 	.byte	0x04, 0x37
        /*0002*/ 	.short	(.L_31 - .L_30)
.L_30:
        /*0004*/ 	.word	0x00000082


	//----- nvinfo : EIATTR_KPARAM_INFO
	.align		4
.L_31:
        /*0008*/ 	.byte	0x04, 0x17
        /*000a*/ 	.short	(.L_33 - .L_32)
.L_32:
        /*000c*/ 	.word	0x00000000
        /*0010*/ 	.short	0x0000
        /*0012*/ 	.short	0x0000
        /*0014*/ 	.byte	0x00, 0xf0, 0x01, 0x20


	//----- nvinfo : EIATTR_AT_ENTRY_FRAGMENTS
	.align		4
.L_33:
        /*0018*/ 	.byte	0x04, 0x4f
        /*001a*/ 	.short	(.L_35 - .L_34)


	//   ....[0]....
.L_34:
        /*001c*/ 	.word	0x00000007


	//----- nvinfo : EIATTR_RESERVED_SMEM_USED
	.align		4
.L_35:
        /*0020*/ 	.byte	0x01, 0x41
	.zero		2


	//----- nvinfo : EIATTR_SPARSE_MMA_MASK
	.align		4
        /*0024*/ 	.byte	0x03, 0x50
        /*0026*/ 	.short	0x0000


	//----- nvinfo : EIATTR_TCGEN05_2CTA_USED
	.align		4
        /*0028*/ 	.byte	0x01, 0x52
	.zero		2


	//----- nvinfo : EIATTR_MAXREG_COUNT
	.align		4
        /*002c*/ 	.byte	0x03, 0x1b
        /*002e*/ 	.short	0x00ff


	//----- nvinfo : EIATTR_NUM_BARRIERS
	.align		4
        /*0030*/ 	.byte	0x02, 0x4c
        /*0032*/ 	.byte	0x07
	.zero		1


	//----- nvinfo : EIATTR_EXTERNS
	.align		4
        /*0034*/ 	.byte	0x04, 0x0f
        /*0036*/ 	.short	(.L_37 - .L_36)


	//   ....[0]....
	.align		4
.L_36:
        /*0038*/ 	.word	index@(__assertfail)


	//----- nvinfo : EIATTR_MERCURY_ISA_VERSION
	.align		4
.L_37:
        /*003c*/ 	.byte	0x03, 0x5f
        /*003e*/ 	.short	0x0101


	//----- nvinfo : EIATTR_INT_WARP_WIDE_INSTR_OFFSETS
	.align		4
        /*0040*/ 	.byte	0x04, 0x31
        /*0042*/ 	.short	(.L_39 - .L_38)


	//   ....[0]....
.L_38:
        /*0044*/ 	.word	0x00000d30


	//   ....[1]....
        /*0048*/ 	.word	0x00000dd0


	//   ....[2]....
        /*004c*/ 	.word	0x000041c0


	//   ....[3]....
        /*0050*/ 	.word	0x000041f0


	//   ....[4]....
        /*0054*/ 	.word	0x00004210


	//   ....[5]....
        /*0058*/ 	.word	0x00004dd0


	//   ....[6]....
        /*005c*/ 	.word	0x00004e70


	//   ....[7]....
        /*0060*/ 	.word	0x00004f20


	//   ....[8]....
        /*0064*/ 	.word	0x00004fa0


	//   ....[9]....
        /*0068*/ 	.word	0x00005050


	//   ....[10]....
        /*006c*/ 	.word	0x00005100


	//   ....[11]....
        /*0070*/ 	.word	0x00005180


	//   ....[12]....
        /*0074*/ 	.word	0x00005240


	//   ....[13]....
        /*0078*/ 	.word	0x00005300


	//   ....[14]....
        /*007c*/ 	.word	0x000053b0


	//   ....[15]....
        /*0080*/ 	.word	0x000054a0


	//   ....[16]....
        /*0084*/ 	.word	0x00005580


	//----- nvinfo : EIATTR_COOP_GROUP_MASK_REGIDS
	.align		4
.L_39:
        /*0088*/ 	.byte	0x04, 0x29
        /*008a*/ 	.short	(.L_41 - .L_40)


	//   ....[0]....
.L_40:
        /*008c*/ 	.word	0xffffffff


	//   ....[1]....
        /*0090*/ 	.word	0xffffffff


	//   ....[2]....
        /*0094*/ 	.word	0xffffffff


	//   ....[3]....
        /*0098*/ 	.word	0xffffffff


	//   ....[4]....
        /*009c*/ 	.word	0xffffffff


	//   ....[5]....
        /*00a0*/ 	.word	0xffffffff


	//   ....[6]....
        /*00a4*/ 	.word	0xffffffff


	//   ....[7]....
        /*00a8*/ 	.word	0xffffffff


	//   ....[8]....
        /*00ac*/ 	.word	0xffffffff


	//   ....[9]....
        /*00b0*/ 	.word	0xffffffff


	//   ....[10]....
        /*00b4*/ 	.word	0xffffffff


	//   ....[11]....
        /*00b8*/ 	.word	0xffffffff


	//   ....[12]....
        /*00bc*/ 	.word	0xffffffff


	//   ....[13]....
        /*00c0*/ 	.word	0xffffffff


	//----- nvinfo : EIATTR_COOP_GROUP_INSTR_OFFSETS
	.align		4
.L_41:
        /*00c4*/ 	.byte	0x04, 0x28
        /*00c6*/ 	.short	(.L_43 - .L_42)


	//   ....[0]....
.L_42:
        /*00c8*/ 	.word	0x000000b0


	//   ....[1]....
        /*00cc*/ 	.word	0x00000520


	//   ....[2]....
        /*00d0*/ 	.word	0x000006a0


	//   ....[3]....
        /*00d4*/ 	.word	0x00000830


	//   ....[4]....
        /*00d8*/ 	.word	0x00000920


	//   ....[5]....
        /*00dc*/ 	.word	0x00000a80


	//   ....[6]....
        /*00e0*/ 	.word	0x00000c10


	//   ....[7]....
        /*00e4*/ 	.word	0x00000e50


	//   ....[8]....
        /*00e8*/ 	.word	0x00002220


	//   ....[9]....
        /*00ec*/ 	.word	0x00002fb0


	//   ....[10]....
        /*00f0*/ 	.word	0x00003480


	//   ....[11]....
        /*00f4*/ 	.word	0x000034b0


	//   ....[12]....
        /*00f8*/ 	.word	0x000040c0


	//   ....[13]....
        /*00fc*/ 	.word	0x000042d0


	//----- nvinfo : EIATTR_VRC_CTA_INIT_COUNT
	.align		4
.L_43:
        /*0100*/ 	.byte	0x02, 0x4a
        /*0102*/ 	.byte	0x80
	.zero		1


	//----- nvinfo : EIATTR_SYSCALL_OFFSETS
	.align		4
        /*0104*/ 	.byte	0x04, 0x46
        /*0106*/ 	.short	(.L_45 - .L_44)


	//   ....[0]....
.L_44:
        /*0108*/ 	.word	0x00006110


	//   ....[1]....
        /*010c*/ 	.word	0x00006200


	//   ....[2]....
        /*0110*/ 	.word	0x000069a0


	//   ....[3]....
        /*0114*/ 	.word	0x000072d0


	//   ....[4]....
        /*0118*/ 	.word	0x00007ba0


	//   ....[5]....
        /*011c*/ 	.word	0x00008470


	//----- nvinfo : EIATTR_MBARRIER_INSTR_OFFSETS
	.align		4
.L_45:
        /*0120*/ 	.byte	0x04, 0x39
        /*0122*/ 	.short	(.L_47 - .L_46)


	//   ....[0]....
.L_46:
        /*0124*/ 	.word	0x00000650
        /*0128*/ 	.word	0x000000ff
        /*012c*/ 	.word	0x00000000
        /*0130*/ 	.short	0x0100
        /*0132*/ 	.byte	0x04
	.zero		1


	//   ....[1]....
        /*0134*/ 	.word	0x00000660
        /*0138*/ 	.word	0x000000ff
        /*013c*/ 	.word	0x00000010
        /*0140*/ 	.short	0x0100
        /*0142*/ 	.byte	0x04
	.zero		1


	//   ....[2]....
        /*0144*/ 	.word	0x00000670
        /*0148*/ 	.word	0x000000ff
        /*014c*/ 	.word	0x00000008
        /*0150*/ 	.short	0x0100
        /*0152*/ 	.byte	0x04
	.zero		1


	//   ....[3]....
        /*0154*/ 	.word	0x00000680
        /*0158*/ 	.word	0x000000ff
        /*015c*/ 	.word	0x00000018
        /*0160*/ 	.short	0x0100
        /*0162*/ 	.byte	0x04
	.zero		1


	//   ....[4]....
        /*0164*/ 	.word	0x000007a0
        /*0168*/ 	.word	0x000000ff
        /*016c*/ 	.word	0x00000020
        /*0170*/ 	.short	0x0100
        /*0172*/ 	.byte	0x04
	.zero		1


	//   ....[5]....
        /*0174*/ 	.word	0x000007b0
        /*0178*/ 	.word	0x000000ff
        /*017c*/ 	.word	0x00000040
        /*0180*/ 	.short	0x0100
        /*0182*/ 	.byte	0x04
	.zero		1


	//   ....[6]....
        /*0184*/ 	.word	0x000007c0
        /*0188*/ 	.word	0x000000ff
        /*018c*/ 	.word	0x00000028
        /*0190*/ 	.short	0x0100
        /*0192*/ 	.byte	0x04
	.zero		1


	//   ....[7]....
        /*0194*/ 	.word	0x000007d0
        /*0198*/ 	.word	0x000000ff
        /*019c*/ 	.word	0x00000048
        /*01a0*/ 	.short	0x0100
        /*01a2*/ 	.byte	0x04
	.zero		1


	//   ....[8]....
        /*01a4*/ 	.word	0x000007e0
        /*01a8*/ 	.word	0x000000ff
        /*01ac*/ 	.word	0x00000030
        /*01b0*/ 	.short	0x0100
        /*01b2*/ 	.byte	0x04
	.zero		1


	//   ....[9]....
        /*01b4*/ 	.word	0x000007f0
        /*01b8*/ 	.word	0x000000ff
        /*01bc*/ 	.word	0x00000050
        /*01c0*/ 	.short	0x0100
        /*01c2*/ 	.byte	0x04
	.zero		1


	//   ....[10]....
        /*01c4*/ 	.word	0x00000800
        /*01c8*/ 	.word	0x000000ff
        /*01cc*/ 	.word	0x00000038
        /*01d0*/ 	.short	0x0100
        /*01d2*/ 	.byte	0x04
	.zero		1


	//   ....[11]....
        /*01d4*/ 	.word	0x00000810
        /*01d8*/ 	.word	0x000000ff
        /*01dc*/ 	.word	0x00000058
        /*01e0*/ 	.short	0x0100
        /*01e2*/ 	.byte	0x04
	.zero		1


	//   ....[12]....
        /*01e4*/ 	.word	0x000008f0
        /*01e8*/ 	.word	0x000000ff
        /*01ec*/ 	.word	0x00000060
        /*01f0*/ 	.short	0x0100
        /*01f2*/ 	.byte	0x06
	.zero		1


	//   ....[13]....
        /*01f4*/ 	.word	0x00000900
        /*01f8*/ 	.word	0x000000ff
        /*01fc*/ 	.word	0x00000068
        /*0200*/ 	.short	0x0100
        /*0202*/ 	.byte	0x06
	.zero		1


	//   ....[14]....
        /*0204*/ 	.word	0x00000a30
        /*0208*/ 	.word	0x000000ff
        /*020c*/ 	.word	0x00000070
        /*0210*/ 	.short	0x0100
        /*0212*/ 	.byte	0x06
	.zero		1


	//   ....[15]....
        /*0214*/ 	.word	0x00000a40
        /*0218*/ 	.word	0x000000ff
        /*021c*/ 	.word	0x00000080
        /*0220*/ 	.short	0x0100
        /*0222*/ 	.byte	0x06
	.zero		1


	//   ....[16]....
        /*0224*/ 	.word	0x00000a50
        /*0228*/ 	.word	0x000000ff
        /*022c*/ 	.word	0x00000078
        /*0230*/ 	.short	0x0100
        /*0232*/ 	.byte	0x06
	.zero		1


	//   ....[17]....
        /*0234*/ 	.word	0x00000a60
        /*0238*/ 	.word	0x000000ff
        /*023c*/ 	.word	0x00000088
        /*0240*/ 	.short	0x0100
        /*0242*/ 	.byte	0x06
	.zero		1


	//   ....[18]....
        /*0244*/ 	.word	0x00000b80
        /*0248*/ 	.word	0x000000ff
        /*024c*/ 	.word	0x00000090
        /*0250*/ 	.short	0x0100
        /*0252*/ 	.byte	0x04
	.zero		1


	//   ....[19]....
        /*0254*/ 	.word	0x00000b90
        /*0258*/ 	.word	0x000000ff
        /*025c*/ 	.word	0x000000b0
        /*0260*/ 	.short	0x0100
        /*0262*/ 	.byte	0x04
	.zero		1


	//   ....[20]....
        /*0264*/ 	.word	0x00000ba0
        /*0268*/ 	.word	0x000000ff
        /*026c*/ 	.word	0x00000098
        /*0270*/ 	.short	0x0100
        /*0272*/ 	.byte	0x04
	.zero		1


	//   ....[21]....
        /*0274*/ 	.word	0x00000bb0
        /*0278*/ 	.word	0x000000ff
        /*027c*/ 	.word	0x000000b8
        /*0280*/ 	.short	0x0100
        /*0282*/ 	.byte	0x04
	.zero		1


	//   ....[22]....
        /*0284*/ 	.word	0x00000bc0
        /*0288*/ 	.word	0x000000ff
        /*028c*/ 	.word	0x000000a0
        /*0290*/ 	.short	0x0100
        /*0292*/ 	.byte	0x04
	.zero		1


	//   ....[23]....
        /*0294*/ 	.word	0x00000bd0
        /*0298*/ 	.word	0x000000ff
        /*029c*/ 	.word	0x000000c0
        /*02a0*/ 	.short	0x0100
        /*02a2*/ 	.byte	0x04
	.zero		1


	//   ....[24]....
        /*02a4*/ 	.word	0x00000be0
        /*02a8*/ 	.word	0x000000ff
        /*02ac*/ 	.word	0x000000a8
        /*02b0*/ 	.short	0x0100
        /*02b2*/ 	.byte	0x04
	.zero		1


	//   ....[25]....
        /*02b4*/ 	.word	0x00000bf0
        /*02b8*/ 	.word	0x000000ff
        /*02bc*/ 	.word	0x000000c8
        /*02c0*/ 	.short	0x0100
        /*02c2*/ 	.byte	0x04
	.zero		1


	//   ....[26]....
        /*02c4*/ 	.word	0x00000ce0
        /*02c8*/ 	.word	0x000000ff
        /*02cc*/ 	.word	0x000000d0
        /*02d0*/ 	.short	0x0100
        /*02d2*/ 	.byte	0x04
	.zero		1


	//   ....[27]....
        /*02d4*/ 	.word	0x00000cf0
        /*02d8*/ 	.word	0x000000ff
        /*02dc*/ 	.word	0x000000e0
        /*02e0*/ 	.short	0x0100
        /*02e2*/ 	.byte	0x04
	.zero		1


	//   ....[28]....
        /*02e4*/ 	.word	0x00000d00
        /*02e8*/ 	.word	0x000000ff
        /*02ec*/ 	.word	0x000000d8
        /*02f0*/ 	.short	0x0100
        /*02f2*/ 	.byte	0x04
	.zero		1


	//   ....[29]....
        /*02f4*/ 	.word	0x00000d10
        /*02f8*/ 	.word	0x000000ff
        /*02fc*/ 	.word	0x000000e8
        /*0300*/ 	.short	0x0100
        /*0302*/ 	.byte	0x04
	.zero		1


	//   ....[30]....
        /*0304*/ 	.word	0x00000e10
        /*0308*/ 	.word	0x000000ff
        /*030c*/ 	.word	0x000000f0
        /*0310*/ 	.short	0x0100
        /*0312*/ 	.byte	0x06
	.zero		1


	//   ....[31]....
        /*0314*/ 	.word	0x00001a30
        /*0318*/ 	.word	0x00000000
        /*031c*/ 	.word	0x000000e0
        /*0320*/ 	.short	0x010a
        /*0322*/ 	.byte	0xff
	.zero		1


	//   ....[32]....
        /*0324*/ 	.word	0x00001a60
        /*0328*/ 	.word	0x00000000
        /*032c*/ 	.word	0x000000d0
        /*0330*/ 	.short	0x0101
        /*0332*/ 	.byte	0xff
	.zero		1


	//   ....[33]....
        /*0334*/ 	.word	0x00001b20
        /*0338*/ 	.word	0x000000ff
        /*033c*/ 	.word	0x00000010
        /*0340*/ 	.short	0x010a
        /*0342*/ 	.byte	0x04
	.zero		1


	//   ....[34]....
        /*0344*/ 	.word	0x00001be0
        /*0348*/ 	.word	0x000000ff
        /*034c*/ 	.word	0x00000010
        /*0350*/ 	.short	0x010a
        /*0352*/ 	.byte	0x21
	.zero		1


	//   ....[35]....
        /*0354*/ 	.word	0x00001db0
        /*0358*/ 	.word	0x000000ff
        /*035c*/ 	.word	0x00000010
        /*0360*/ 	.short	0x010a
        /*0362*/ 	.byte	0x07
	.zero		1


	//   ....[36]....
        /*0364*/ 	.word	0x00001eb0
        /*0368*/ 	.word	0x000000ff
        /*036c*/ 	.word	0x00000068
        /*0370*/ 	.short	0x0101
        /*0372*/ 	.byte	0x06
	.zero		1


	//   ....[37]....
        /*0374*/ 	.word	0x00001ed0
        /*0378*/ 	.word	0x000000ff
        /*037c*/ 	.word	0x00000010
        /*0380*/ 	.short	0x010a
        /*0382*/ 	.byte	0x04
	.zero		1


	//   ....[38]....
        /*0384*/ 	.word	0x00001f50
        /*0388*/ 	.word	0x000000ff
        /*038c*/ 	.word	0x00000010
        /*0390*/ 	.short	0x010a
        /*0392*/ 	.byte	0x11
	.zero		1


	//   ....[39]....
        /*0394*/ 	.word	0x000020e0
        /*0398*/ 	.word	0x000000ff
        /*039c*/ 	.word	0x00000010
        /*03a0*/ 	.short	0x010a
        /*03a2*/ 	.byte	0x08
	.zero		1


	//   ....[40]....
        /*03a4*/ 	.word	0x00002250
        /*03a8*/ 	.word	0x00000003
        /*03ac*/ 	.word	0x00000070
        /*03b0*/ 	.short	0x010a
        /*03b2*/ 	.byte	0xff
	.zero		1


	//   ....[41]....
        /*03b4*/ 	.word	0x000023a0
        /*03b8*/ 	.word	0x00000000
        /*03bc*/ 	.word	0x00000000
        /*03c0*/ 	.short	0x0101
        /*03c2*/ 	.byte	0xff
	.zero		1


	//   ....[42]....
        /*03c4*/ 	.word	0x00002950
        /*03c8*/ 	.word	0x000000ff
        /*03cc*/ 	.word	0x00000000
        /*03d0*/ 	.short	0x010a
        /*03d2*/ 	.byte	0x04
	.zero		1


	//   ....[43]....
        /*03d4*/ 	.word	0x000029f0
        /*03d8*/ 	.word	0x00000000
        /*03dc*/ 	.word	0x00000000
        /*03e0*/ 	.short	0x010a
        /*03e2*/ 	.byte	0xff
	.zero		1


	//   ....[44]....
        /*03e4*/ 	.word	0x00002b10
        /*03e8*/ 	.word	0x00000002
        /*03ec*/ 	.word	0x000000d0
        /*03f0*/ 	.short	0x010a
        /*03f2*/ 	.byte	0xff
	.zero		1


	//   ....[45]....
        /*03f4*/ 	.word	0x00002b80
        /*03f8*/ 	.word	0x00000002
        /*03fc*/ 	.word	0x00000000
        /*0400*/ 	.short	0x0101
        /*0402*/ 	.byte	0xff
	.zero		1


	//   ....[46]....
        /*0404*/ 	.word	0x00002ba0
        /*0408*/ 	.word	0x000000ff
        /*040c*/ 	.word	0x00000080
        /*0410*/ 	.short	0x010a
        /*0412*/ 	.byte	0x04
	.zero		1


	//   ....[47]....
        /*0414*/ 	.word	0x00002cc0
        /*0418*/ 	.word	0x00000002
        /*041c*/ 	.word	0x00000070
        /*0420*/ 	.short	0x010a
        /*0422*/ 	.byte	0xff
	.zero		1


	//   ....[48]....
        /*0424*/ 	.word	0x00002dc0
        /*0428*/ 	.word	0x00000002
        /*042c*/ 	.word	0x00000000
        /*0430*/ 	.short	0x0101
        /*0432*/ 	.byte	0xff
	.zero		1


	//   ....[49]....
        /*0434*/ 	.word	0x00002e50
        /*0438*/ 	.word	0x000000ff
        /*043c*/ 	.word	0x00000080
        /*0440*/ 	.short	0x0106
        /*0442*/ 	.byte	0x04
	.zero		1


	//   ....[50]....
        /*0444*/ 	.word	0x00002e70
        /*0448*/ 	.word	0x000000ff
        /*044c*/ 	.word	0x00000080
        /*0450*/ 	.short	0x010a
        /*0452*/ 	.byte	0x04
	.zero		1


	//   ....[51]....
        /*0454*/ 	.word	0x00002f00
        /*0458*/ 	.word	0x000000ff
        /*045c*/ 	.word	0x00000080
        /*0460*/ 	.short	0x0106
        /*0462*/ 	.byte	0x07
	.zero		1


	//   ....[52]....
        /*0464*/ 	.word	0x00002f40
        /*0468*/ 	.word	0x00000000
        /*046c*/ 	.word	0x00000080
        /*0470*/ 	.short	0x010a
        /*0472*/ 	.byte	0xff
	.zero		1


	//   ....[53]....
        /*0474*/ 	.word	0x00003180
        /*0478*/ 	.word	0x000000ff
        /*047c*/ 	.word	0x00000008
        /*0480*/ 	.short	0x010a
        /*0482*/ 	.byte	0x05
	.zero		1


	//   ....[54]....
        /*0484*/ 	.word	0x000031a0
        /*0488*/ 	.word	0x000000ff
        /*048c*/ 	.word	0x00000008
        /*0490*/ 	.short	0x010a
        /*0492*/ 	.byte	0x05
	.zero		1


	//   ....[55]....
        /*0494*/ 	.word	0x00003330
        /*0498*/ 	.word	0x000000ff
        /*049c*/ 	.word	0x00000008
        /*04a0*/ 	.short	0x010a
        /*04a2*/ 	.byte	0x05
	.zero		1


	//   ....[56]....
        /*04a4*/ 	.word	0x00003350
        /*04a8*/ 	.word	0x000000ff
        /*04ac*/ 	.word	0x00000008
        /*04b0*/ 	.short	0x010a
        /*04b2*/ 	.byte	0x05
	.zero		1


	//   ....[57]....
        /*04b4*/ 	.word	0x00003410
        /*04b8*/ 	.word	0x000000ff
        /*04bc*/ 	.word	0x00000000
        /*04c0*/ 	.short	0x0101
        /*04c2*/ 	.byte	0x04
	.zero		1


	//   ....[58]....
        /*04c4*/ 	.word	0x00003740
        /*04c8*/ 	.word	0x00000000
        /*04cc*/ 	.word	0x00000070
        /*04d0*/ 	.short	0x010a
        /*04d2*/ 	.byte	0xff
	.zero		1


	//   ....[59]....
        /*04d4*/ 	.word	0x00003800
        /*04d8*/ 	.word	0x00000000
        /*04dc*/ 	.word	0x00000000
        /*04e0*/ 	.short	0x0101
        /*04e2*/ 	.byte	0xff
	.zero		1


	//   ....[60]....
        /*04e4*/ 	.word	0x000038c0
        /*04e8*/ 	.word	0x000000ff
        /*04ec*/ 	.word	0x00000000
        /*04f0*/ 	.short	0x010a
        /*04f2*/ 	.byte	0x04
	.zero		1


	//   ....[61]....
        /*04f4*/ 	.word	0x000038d0
        /*04f8*/ 	.word	0x000000ff
        /*04fc*/ 	.word	0x000000b0
        /*0500*/ 	.short	0x010a
        /*0502*/ 	.byte	0x1f
	.zero		1


	//   ....[62]....
        /*0504*/ 	.word	0x00003980
        /*0508*/ 	.word	0x000000ff
        /*050c*/ 	.word	0x00000000
        /*0510*/ 	.short	0x010a
        /*0512*/ 	.byte	0x05
	.zero		1


	//   ....[63]....
        /*0514*/ 	.word	0x00003ab0
        /*0518*/ 	.word	0x000000ff
        /*051c*/ 	.word	0x00000000
        /*0520*/ 	.short	0x010a
        /*0522*/ 	.byte	0x04
	.zero		1


	//   ....[64]....
        /*0524*/ 	.word	0x00003db0
        /*0528*/ 	.word	0x000000ff
        /*052c*/ 	.word	0x00000000
        /*0530*/ 	.short	0x010a
        /*0532*/ 	.byte	0x04
	.zero		1


	//   ....[65]....
        /*0534*/ 	.word	0x00003e40
        /*0538*/ 	.word	0x000000ff
        /*053c*/ 	.word	0x00000000
        /*0540*/ 	.short	0x010a
        /*0542*/ 	.byte	0x05
	.zero		1


	//   ....[66]....
        /*0544*/ 	.word	0x00003ed0
        /*0548*/ 	.word	0x000000ff
        /*054c*/ 	.word	0x00000000
        /*0550*/ 	.short	0x010a
        /*0552*/ 	.byte	0x05
	.zero		1


	//   ....[67]....
        /*0554*/ 	.word	0x00003f70
        /*0558*/ 	.word	0x00000000
        /*055c*/ 	.word	0x00000000
        /*0560*/ 	.short	0x010a
        /*0562*/ 	.byte	0xff
	.zero		1


	//   ....[68]....
        /*0564*/ 	.word	0x00003fb0
        /*0568*/ 	.word	0x00000000
        /*056c*/ 	.word	0x00000000
        /*0570*/ 	.short	0x010a
        /*0572*/ 	.byte	0xff
	.zero		1


	//   ....[69]....
        /*0574*/ 	.word	0x00004020
        /*0578*/ 	.word	0x000000ff
        /*057c*/ 	.word	0x00000000
        /*0580*/ 	.short	0x0101
        /*0582*/ 	.byte	0x04
	.zero		1


	//   ....[70]....
        /*0584*/ 	.word	0x00004060
        /*0588*/ 	.word	0x000000ff
        /*058c*/ 	.word	0x000000f0
        /*0590*/ 	.short	0x010a
        /*0592*/ 	.byte	0x1a
	.zero		1


	//   ....[71]....
        /*0594*/ 	.word	0x000040b0
        /*0598*/ 	.word	0x000000ff
        /*059c*/ 	.word	0x00000000
        /*05a0*/ 	.short	0x0101
        /*05a2*/ 	.byte	0x04
	.zero		1


	//   ....[72]....
        /*05a4*/ 	.word	0x00004590
        /*05a8*/ 	.word	0x00000008
        /*05ac*/ 	.word	0x00000070
        /*05b0*/ 	.short	0x010a
        /*05b2*/ 	.byte	0xff
	.zero		1


	//   ....[73]....
        /*05b4*/ 	.word	0x00004700
        /*05b8*/ 	.word	0x00000000
        /*05bc*/ 	.word	0x00000000
        /*05c0*/ 	.short	0x0101
        /*05c2*/ 	.byte	0xff
	.zero		1


	//   ....[74]....
        /*05c4*/ 	.word	0x00004be0
        /*05c8*/ 	.word	0x000000ff
        /*05cc*/ 	.word	0x00000068
        /*05d0*/ 	.short	0x010a
        /*05d2*/ 	.byte	0x15
	.zero		1


	//   ....[75]....
        /*05d4*/ 	.word	0x00004d70
        /*05d8*/ 	.word	0x000000ff
        /*05dc*/ 	.word	0x00000040
        /*05e0*/ 	.short	0x010a
        /*05e2*/ 	.byte	0x15
	.zero		1


	//   ....[76]....
        /*05e4*/ 	.word	0x00004f40
        /*05e8*/ 	.word	0x000000ff
        /*05ec*/ 	.word	0x00000020
        /*05f0*/ 	.short	0x010b
        /*05f2*/ 	.byte	0x15
	.zero		1


	//   ....[77]....
        /*05f4*/ 	.word	0x00004f60
        /*05f8*/ 	.word	0x000000ff
        /*05fc*/ 	.word	0x00000000
        /*0600*/ 	.short	0x0101
        /*0602*/ 	.byte	0x04
	.zero		1


	//   ....[78]....
        /*0604*/ 	.word	0x00004f70
        /*0608*/ 	.word	0x000000ff
        /*060c*/ 	.word	0x00000048
        /*0610*/ 	.short	0x010a
        /*0612*/ 	.byte	0x15
	.zero		1


	//   ....[79]....
        /*0614*/ 	.word	0x00005120
        /*0618*/ 	.word	0x000000ff
        /*061c*/ 	.word	0x00000028
        /*0620*/ 	.short	0x010b
        /*0622*/ 	.byte	0x15
	.zero		1


	//   ....[80]....
        /*0624*/ 	.word	0x00005140
        /*0628*/ 	.word	0x000000ff
        /*062c*/ 	.word	0x00000000
        /*0630*/ 	.short	0x0101
        /*0632*/ 	.byte	0x04
	.zero		1


	//   ....[81]....
        /*0634*/ 	.word	0x00005150
        /*0638*/ 	.word	0x000000ff
        /*063c*/ 	.word	0x00000050
        /*0640*/ 	.short	0x010a
        /*0642*/ 	.byte	0x15
	.zero		1


	//   ....[82]....
        /*0644*/ 	.word	0x00005320
        /*0648*/ 	.word	0x000000ff
        /*064c*/ 	.word	0x00000030
        /*0650*/ 	.short	0x010b
        /*0652*/ 	.byte	0x15
	.zero		1


	//   ....[83]....
        /*0654*/ 	.word	0x00005340
        /*0658*/ 	.word	0x000000ff
        /*065c*/ 	.word	0x00000000
        /*0660*/ 	.short	0x0101
        /*0662*/ 	.byte	0x04
	.zero		1


	//   ....[84]....
        /*0664*/ 	.word	0x00005350
        /*0668*/ 	.word	0x000000ff
        /*066c*/ 	.word	0x00000058
        /*0670*/ 	.short	0x010a
        /*0672*/ 	.byte	0x15
	.zero		1


	//   ....[85]....
        /*0674*/ 	.word	0x000055a0
        /*0678*/ 	.word	0x000000ff
        /*067c*/ 	.word	0x00000038
        /*0680*/ 	.short	0x010b
        /*0682*/ 	.byte	0x15
	.zero		1


	//   ....[86]....
        /*0684*/ 	.word	0x000055b0
        /*0688*/ 	.word	0x000000ff
        /*068c*/ 	.word	0x00000000
        /*0690*/ 	.short	0x0101
        /*0692*/ 	.byte	0x34
	.zero		1


	//   ....[87]....
        /*0694*/ 	.word	0x000055e0
        /*0698*/ 	.word	0x000000ff
        /*069c*/ 	.word	0x00000040
        /*06a0*/ 	.short	0x010a
        /*06a2*/ 	.byte	0x15
	.zero		1


	//   ....[88]....
        /*06a4*/ 	.word	0x00005600
        /*06a8*/ 	.word	0x000000ff
        /*06ac*/ 	.word	0x00000048
        /*06b0*/ 	.short	0x010a
        /*06b2*/ 	.byte	0x15
	.zero		1


	//   ....[89]....
        /*06b4*/ 	.word	0x00005620
        /*06b8*/ 	.word	0x000000ff
        /*06bc*/ 	.word	0x00000050
        /*06c0*/ 	.short	0x010a
        /*06c2*/ 	.byte	0x15
	.zero		1


	//   ....[90]....
        /*06c4*/ 	.word	0x00005660
        /*06c8*/ 	.word	0x00000000
        /*06cc*/ 	.word	0x00000058
        /*06d0*/ 	.short	0x010a
        /*06d2*/ 	.byte	0xff
	.zero		1


	//   ....[91]....
        /*06d4*/ 	.word	0x000059a0
        /*06d8*/ 	.word	0x00000003
        /*06dc*/ 	.word	0x00000070
        /*06e0*/ 	.short	0x010a
        /*06e2*/ 	.byte	0xff
	.zero		1


	//   ....[92]....
        /*06e4*/ 	.word	0x00005b20
        /*06e8*/ 	.word	0x00000000
        /*06ec*/ 	.word	0x00000000
        /*06f0*/ 	.short	0x0101
        /*06f2*/ 	.byte	0xff
	.zero		1


	//   ....[93]....
        /*06f4*/ 	.word	0x00006660
        /*06f8*/ 	.word	0x000000ff
        /*06fc*/ 	.word	0x00000020
        /*0700*/ 	.short	0x010a
        /*0702*/ 	.byte	0x2b
	.zero		1


	//   ....[94]....
        /*0704*/ 	.word	0x000066a0
        /*0708*/ 	.word	0x00000035
        /*070c*/ 	.word	0x00000090
        /*0710*/ 	.short	0x010a
        /*0712*/ 	.byte	0xff
	.zero		1


	//   ....[95]....
        /*0714*/ 	.word	0x000067b0
        /*0718*/ 	.word	0x000000ff
        /*071c*/ 	.word	0x00000020
        /*0720*/ 	.short	0x010a
        /*0722*/ 	.byte	0x2b
	.zero		1


	//   ....[96]....
        /*0724*/ 	.word	0x00006880
        /*0728*/ 	.word	0x00000035
        /*072c*/ 	.word	0x00000090
        /*0730*/ 	.short	0x010a
        /*0732*/ 	.byte	0xff
	.zero		1


	//   ....[97]....
        /*0734*/ 	.word	0x00007040
        /*0738*/ 	.word	0x00000000
        /*073c*/ 	.word	0x00000000
        /*0740*/ 	.short	0x0101
        /*0742*/ 	.byte	0xff
	.zero		1


	//   ....[98]....
        /*0744*/ 	.word	0x00007050
        /*0748*/ 	.word	0x00000002
        /*074c*/ 	.word	0x00000020
        /*0750*/ 	.short	0x010a
        /*0752*/ 	.byte	0xff
	.zero		1


	//   ....[99]....
        /*0754*/ 	.word	0x00007110
        /*0758*/ 	.word	0x00000002
        /*075c*/ 	.word	0x00000020
        /*0760*/ 	.short	0x010a
        /*0762*/ 	.byte	0xff
	.zero		1


	//   ....[100]....
        /*0764*/ 	.word	0x00007910
        /*0768*/ 	.word	0x00000000
        /*076c*/ 	.word	0x00000000
        /*0770*/ 	.short	0x0101
        /*0772*/ 	.byte	0xff
	.zero		1


	//   ....[101]....
        /*0774*/ 	.word	0x00007930
        /*0778*/ 	.word	0x00000002
        /*077c*/ 	.word	0x00000020
        /*0780*/ 	.short	0x010a
        /*0782*/ 	.byte	0xff
	.zero		1


	//   ....[102]....
        /*0784*/ 	.word	0x000079e0
        /*0788*/ 	.word	0x00000002
        /*078c*/ 	.word	0x00000020
        /*0790*/ 	.short	0x010a
        /*0792*/ 	.byte	0xff
	.zero		1


	//   ....[103]....
        /*0794*/ 	.word	0x000081e0
        /*0798*/ 	.word	0x00000000
        /*079c*/ 	.word	0x00000000
        /*07a0*/ 	.short	0x0101
        /*07a2*/ 	.byte	0xff
	.zero		1


	//   ....[104]....
        /*07a4*/ 	.word	0x00008200
        /*07a8*/ 	.word	0x00000003
        /*07ac*/ 	.word	0x00000020
        /*07b0*/ 	.short	0x010a
        /*07b2*/ 	.byte	0xff
	.zero		1


	//   ....[105]....
        /*07b4*/ 	.word	0x000082b0
        /*07b8*/ 	.word	0x00000003
        /*07bc*/ 	.word	0x00000020
        /*07c0*/ 	.short	0x010a
        /*07c2*/ 	.byte	0xff
	.zero		1


	//   ....[106]....
        /*07c4*/ 	.word	0x00008560
        /*07c8*/ 	.word	0x00000035
        /*07cc*/ 	.word	0x00000000
        /*07d0*/ 	.short	0x0101
        /*07d2*/ 	.byte	0xff
	.zero		1


	//   ....[107]....
        /*07d4*/ 	.word	0x00008b00
        /*07d8*/ 	.word	0x00000000
        /*07dc*/ 	.word	0x00000000
        /*07e0*/ 	.short	0x0101
        /*07e2*/ 	.byte	0xff
	.zero		1


	//   ....[108]....
        /*07e4*/ 	.word	0x00008d90
        /*07e8*/ 	.word	0x000000ff
        /*07ec*/ 	.word	0x00000000
        /*07f0*/ 	.short	0x0101
        /*07f2*/ 	.byte	0x04
	.zero		1


	//   ....[109]....
        /*07f4*/ 	.word	0x00008db0
        /*07f8*/ 	.word	0x00000000
        /*07fc*/ 	.word	0x000000e0
        /*0800*/ 	.short	0x010a
        /*0802*/ 	.byte	0xff
	.zero		1


	//   ....[110]....
        /*0804*/ 	.word	0x00008e10
        /*0808*/ 	.word	0x00000000
        /*080c*/ 	.word	0x00000010
        /*0810*/ 	.short	0x010a
        /*0812*/ 	.byte	0xff
	.zero		1


	//   ....[111]....
        /*0814*/ 	.word	0x00008e70
        /*0818*/ 	.word	0x00000000
        /*081c*/ 	.word	0x00000010
        /*0820*/ 	.short	0x010a
        /*0822*/ 	.byte	0xff
	.zero		1


	//   ....[112]....
        /*0824*/ 	.word	0x00008ec0
        /*0828*/ 	.word	0x00000003
        /*082c*/ 	.word	0x00000070
        /*0830*/ 	.short	0x010a
        /*0832*/ 	.byte	0xff
	.zero		1


	//   ....[113]....
        /*0834*/ 	.word	0x00008f20
        /*0838*/ 	.word	0x00000000
        /*083c*/ 	.word	0x00000000
        /*0840*/ 	.short	0x010a
        /*0842*/ 	.byte	0xff
	.zero		1


	//   ....[114]....
        /*0844*/ 	.word	0x00008f70
        /*0848*/ 	.word	0x00000002
        /*084c*/ 	.word	0x000000d0
        /*0850*/ 	.short	0x010a
        /*0852*/ 	.byte	0xff
	.zero		1


	//   ....[115]....
        /*0854*/ 	.word	0x00008fd0
        /*0858*/ 	.word	0x00000002
        /*085c*/ 	.word	0x00000080
        /*0860*/ 	.short	0x010a
        /*0862*/ 	.byte	0xff
	.zero		1


	//   ....[116]....
        /*0864*/ 	.word	0x00009020
        /*0868*/ 	.word	0x00000002
        /*086c*/ 	.word	0x00000070
        /*0870*/ 	.short	0x010a
        /*0872*/ 	.byte	0xff
	.zero		1


	//   ....[117]....
        /*0874*/ 	.word	0x00009080
        /*0878*/ 	.word	0x00000000
        /*087c*/ 	.word	0x00000080
        /*0880*/ 	.short	0x010a
        /*0882*/ 	.byte	0xff
	.zero		1


	//   ....[118]....
        /*0884*/ 	.word	0x000090e0
        /*0888*/ 	.word	0x00000005
        /*088c*/ 	.word	0x00000008
        /*0890*/ 	.short	0x010a
        /*0892*/ 	.byte	0xff
	.zero		1


	//   ....[119]....
        /*0894*/ 	.word	0x000091c0
        /*0898*/ 	.word	0x00000000
        /*089c*/ 	.word	0x00000008
        /*08a0*/ 	.short	0x010a
        /*08a2*/ 	.byte	0xff
	.zero		1


	//   ....[120]....
        /*08a4*/ 	.word	0x00009210
        /*08a8*/ 	.word	0x00000000
        /*08ac*/ 	.word	0x00000070
        /*08b0*/ 	.short	0x010a
        /*08b2*/ 	.byte	0xff
	.zero		1


	//   ....[121]....
        /*08b4*/ 	.word	0x00009270
        /*08b8*/ 	.word	0x00000000
        /*08bc*/ 	.word	0x000000b0
        /*08c0*/ 	.short	0x010a
        /*08c2*/ 	.byte	0xff
	.zero		1


	//   ....[122]....
        /*08c4*/ 	.word	0x000092d0
        /*08c8*/ 	.word	0x00000000
        /*08cc*/ 	.word	0x00000000
        /*08d0*/ 	.short	0x010a
        /*08d2*/ 	.byte	0xff
	.zero		1


	//   ....[123]....
        /*08d4*/ 	.word	0x00009330
        /*08d8*/ 	.word	0x00000000
        /*08dc*/ 	.word	0x00000000
        /*08e0*/ 	.short	0x010a
        /*08e2*/ 	.byte	0xff
	.zero		1


	//   ....[124]....
        /*08e4*/ 	.word	0x00009390
        /*08e8*/ 	.word	0x00000000
        /*08ec*/ 	.word	0x00000000
        /*08f0*/ 	.short	0x010a
        /*08f2*/ 	.byte	0xff
	.zero		1


	//   ....[125]....
        /*08f4*/ 	.word	0x000093f0
        /*08f8*/ 	.word	0x00000000
        /*08fc*/ 	.word	0x00000000
        /*0900*/ 	.short	0x010a
        /*0902*/ 	.byte	0xff
	.zero		1


	//   ....[126]....
        /*0904*/ 	.word	0x00009450
        /*0908*/ 	.word	0x00000000
        /*090c*/ 	.word	0x000000f0
        /*0910*/ 	.short	0x010a
        /*0912*/ 	.byte	0xff
	.zero		1


	//   ....[127]....
        /*0914*/ 	.word	0x000094a0
        /*0918*/ 	.word	0x00000008
        /*091c*/ 	.word	0x00000070
        /*0920*/ 	.short	0x010a
        /*0922*/ 	.byte	0xff
	.zero		1


	//   ....[128]....
        /*0924*/ 	.word	0x00009500
        /*0928*/ 	.word	0x00000000
        /*092c*/ 	.word	0x00000068
        /*0930*/ 	.short	0x010a
        /*0932*/ 	.byte	0xff
	.zero		1


	//   ....[129]....
        /*0934*/ 	.word	0x00009560
        /*0938*/ 	.word	0x00000000
        /*093c*/ 	.word	0x00000040
        /*0940*/ 	.short	0x010a
        /*0942*/ 	.byte	0xff
	.zero		1


	//   ....[130]....
        /*0944*/ 	.word	0x000095c0
        /*0948*/ 	.word	0x00000000
        /*094c*/ 	.word	0x00000048
        /*0950*/ 	.short	0x010a
        /*0952*/ 	.byte	0xff
	.zero		1


	//   ....[131]....
        /*0954*/ 	.word	0x00009620
        /*0958*/ 	.word	0x00000000
        /*095c*/ 	.word	0x00000050
        /*0960*/ 	.short	0x010a
        /*0962*/ 	.byte	0xff
	.zero		1


	//   ....[132]....
        /*0964*/ 	.word	0x00009680
        /*0968*/ 	.word	0x00000000
        /*096c*/ 	.word	0x00000058
        /*0970*/ 	.short	0x010a
        /*0972*/ 	.byte	0xff
	.zero		1


	//   ....[133]....
        /*0974*/ 	.word	0x000096e0
        /*0978*/ 	.word	0x00000000
        /*097c*/ 	.word	0x00000040
        /*0980*/ 	.short	0x010a
        /*0982*/ 	.byte	0xff
	.zero		1


	//   ....[134]....
        /*0984*/ 	.word	0x00009740
        /*0988*/ 	.word	0x00000000
        /*098c*/ 	.word	0x00000048
        /*0990*/ 	.short	0x010a
        /*0992*/ 	.byte	0xff
	.zero		1


	//   ....[135]....
        /*0994*/ 	.word	0x000097a0
        /*0998*/ 	.word	0x00000000
        /*099c*/ 	.word	0x00000050
        /*09a0*/ 	.short	0x010a
        /*09a2*/ 	.byte	0xff
	.zero		1


	//   ....[136]....
        /*09a4*/ 	.word	0x000097f0
        /*09a8*/ 	.word	0x00000003
        /*09ac*/ 	.word	0x00000070
        /*09b0*/ 	.short	0x010a
        /*09b2*/ 	.byte	0xff
	.zero		1


	//   ....[137]....
        /*09b4*/ 	.word	0x00009850
        /*09b8*/ 	.word	0x00000002
        /*09bc*/ 	.word	0x00000020
        /*09c0*/ 	.short	0x010a
        /*09c2*/ 	.byte	0xff
	.zero		1


	//   ....[138]....
        /*09c4*/ 	.word	0x000098a0
        /*09c8*/ 	.word	0x00000035
        /*09cc*/ 	.word	0x00000090
        /*09d0*/ 	.short	0x010a
        /*09d2*/ 	.byte	0xff
	.zero		1


	//   ....[139]....
        /*09d4*/ 	.word	0x000098f0
        /*09d8*/ 	.word	0x00000002
        /*09dc*/ 	.word	0x00000020
        /*09e0*/ 	.short	0x010a
        /*09e2*/ 	.byte	0xff
	.zero		1


	//   ....[140]....
        /*09e4*/ 	.word	0x00009940
        /*09e8*/ 	.word	0x00000002
        /*09ec*/ 	.word	0x00000020
        /*09f0*/ 	.short	0x010a
        /*09f2*/ 	.byte	0xff
	.zero		1


	//   ....[141]....
        /*09f4*/ 	.word	0x00009990
        /*09f8*/ 	.word	0x00000003
        /*09fc*/ 	.word	0x00000020
        /*0a00*/ 	.short	0x010a
        /*0a02*/ 	.byte	0xff
	.zero		1


	//----- nvinfo : EIATTR_NUM_MBARRIERS
	.align		4
.L_47:
        /*0a04*/ 	.byte	0x03, 0x38
        /*0a06*/ 	.short	0x001f


	//----- nvinfo : EIATTR_EXIT_INSTR_OFFSETS
	.align		4
        /*0a08*/ 	.byte	0x04, 0x1c
        /*0a0a*/ 	.short	(.L_49 - .L_48)


	//   ....[0]....
.L_48:
        /*0a0c*/ 	.word	0x00002a20


	//   ....[1]....
        /*0a10*/ 	.word	0x00002f10


	//   ....[2]....
        /*0a14*/ 	.word	0x00002f70


	//   ....[3]....
        /*0a18*/ 	.word	0x000042e0


	//   ....[4]....
        /*0a1c*/ 	.word	0x00005690


	//   ....[5]....
        /*0a20*/ 	.word	0x000056d0


	//   ....[6]....
        /*0a24*/ 	.word	0x00008c80


	//   ....[7]....
        /*0a28*/ 	.word	0x00008d00


	//   ....[8]....
        /*0a2c*/ 	.word	0x00008d30


	//   ....[9]....
        /*0a30*/ 	.word	0x00008da0


	//----- nvinfo : EIATTR_MAX_THREADS
	.align		4
.L_49:
        /*0a34*/ 	.byte	0x04, 0x05
        /*0a36*/ 	.short	(.L_51 - .L_50)
.L_50:
        /*0a38*/ 	.word	0x00000100
        /*0a3c*/ 	.word	0x00000001
        /*0a40*/ 	.word	0x00000001


	//----- nvinfo : EIATTR_CRS_STACK_SIZE
	.align		4
.L_51:
        /*0a44*/ 	.byte	0x04, 0x1e
        /*0a46*/ 	.short	(.L_53 - .L_52)
.L_52:
        /*0a48*/ 	.word	0x00000000


	//----- nvinfo : EIATTR_CBANK_PARAM_SIZE
	.align		4
.L_53:
        /*0a4c*/ 	.byte	0x03, 0x19
        /*0a4e*/ 	.short	0x0800


	//----- nvinfo : EIATTR_PARAM_CBANK
	.align		4
        /*0a50*/ 	.byte	0x04, 0x0a
        /*0a52*/ 	.short	(.L_55 - .L_54)
	.align		4
.L_54:
        /*0a54*/ 	.word	index@(.nv.constant0._ZN7cutlass13device_kernelINS_4gemm6kernel13GemmUniversalIN4cute5tupleIJiiiiEEENS1_10collective13CollectiveMmaINS1_35MainloopSm100TmaUmmaWarpSpecializedILi2ELi2ELi4ENS5_IJNS4_1CILi8EEENSA_ILi1EEESC_EEEEENS5_IJNSA_ILi128EEESF_NSA_ILi64EEEEEENS_6half_tENS5_IJSC_llEEESI_NS5_IJlSC_lEEENS4_8TiledMMAINS4_8MMA_AtomIJNS4_26SM100_MMA_F16BF16_2x1SM_SSISI_SI_fLi128ELi128ELNS4_4UMMA5MajorE1ELSP_0ELNSO_7ScaleInE0ELSQ_0EEEEEENS4_6LayoutINS5_IJSC_SC_SC_EEENS5_IJNSA_ILi0EEESV_SV_EEEEENS5_IJNS4_10UnderscoreESY_SY_EEEEENS4_18SM100_TMA_2SM_LOADENS4_14ComposedLayoutINS4_7SwizzleILi3ELi4ELi3EEENS4_18smem_ptr_flag_bitsILi16EEENST_INS5_IJSG_SB_EEENS5_IJSC_SG_EEEEEEEvNS4_8identityENS4_28SM100_TMA_2SM_LOAD_MULTICASTENS12_IS14_S16_NST_INS5_IJSB_SG_EEENS5_IJSG_SC_EEEEEEEvS1B_EENS_8epilogue10collective18CollectiveEpilogueINS1I_23Sm100TmaWarpSpecializedILi4ELi2ELi16ELb1ELb0EEEJNS5_IJSG_SF_SG_EEENS5_IJNST_ISG_SC_EENST_INS5_IJNSA_ILi16EEENSA_ILi2EEEEEES18_EEEEESI_SK_SI_SK_NS1I_6fusion15FusionCallbacksIS1M_NS1U_17LinearCombinationISI_fSI_fLNS_15FloatRoundStyleE2EEES1N_S1T_JEEENS4_5SM1004TMEM4LOAD26SM100_TMEM_LOAD_32dp32b16xENS4_13SM90_TMA_LOADENS12_INS13_ILi1ELi4ELi3EEES16_NST_INS5_IJSB_S1P_EEENS5_IJS1P_SC_EEEEEEENS4_39AutoVectorizingCopyWithAssumedAlignmentILi128EEENS4_14SM90_TMA_STOREES29_S2B_S2B_EEEvvEEEEvNT_6ParamsE)
        /*0a58*/ 	.short	0x0380
        /*0a5a*/ 	.short	0x0800


	//----- nvinfo : EIATTR_SW_WAR
	.align		4
.L_55:
        /*0a5c*/ 	.byte	0x04, 0x36
        /*0a5e*/ 	.short	(.L_57 - .L_56)
.L_56:
        /*0a60*/ 	.word	0x00000008
.L_57:


//--------------------- .nv.callgraph             --------------------------
	.section	.nv.callgraph,"",@"SHT_CUDA_CALLGRAPH"
	.align	4
	.sectionentsize	8
	.align		4
        /*0000*/ 	.word	0x00000000
	.align		4
        /*0004*/ 	.word	0xffffffff
	.align		4
        /*0008*/ 	.word	index@(_ZN7cutlass13device_kernelINS_4gemm6kernel13GemmUniversalIN4cute5tupleIJiiiiEEENS1_10collective13CollectiveMmaINS1_35MainloopSm100TmaUmmaWarpSpecializedILi2ELi2ELi4ENS5_IJNS4_1CILi8EEENSA_ILi1EEESC_EEEEENS5_IJNSA_ILi128EEESF_NSA_ILi64EEEEEENS_6half_tENS5_IJSC_llEEESI_NS5_IJlSC_lEEENS4_8TiledMMAINS4_8MMA_AtomIJNS4_26SM100_MMA_F16BF16_2x1SM_SSISI_SI_fLi128ELi128ELNS4_4UMMA5MajorE1ELSP_0ELNSO_7ScaleInE0ELSQ_0EEEEEENS4_6LayoutINS5_IJSC_SC_SC_EEENS5_IJNSA_ILi0EEESV_SV_EEEEENS5_IJNS4_10UnderscoreESY_SY_EEEEENS4_18SM100_TMA_2SM_LOADENS4_14ComposedLayoutINS4_7SwizzleILi3ELi4ELi3EEENS4_18smem_ptr_flag_bitsILi16EEENST_INS5_IJSG_SB_EEENS5_IJSC_SG_EEEEEEEvNS4_8identityENS4_28SM100_TMA_2SM_LOAD_MULTICASTENS12_IS14_S16_NST_INS5_IJSB_SG_EEENS5_IJSG_SC_EEEEEEEvS1B_EENS_8epilogue10collective18CollectiveEpilogueINS1I_23Sm100TmaWarpSpecializedILi4ELi2ELi16ELb1ELb0EEEJNS5_IJSG_SF_SG_EEENS5_IJNST_ISG_SC_EENST_INS5_IJNSA_ILi16EEENSA_ILi2EEEEEES18_EEEEESI_SK_SI_SK_NS1I_6fusion15FusionCallbacksIS1M_NS1U_17LinearCombinationISI_fSI_fLNS_15FloatRoundStyleE2EEES1N_S1T_JEEENS4_5SM1004TMEM4LOAD26SM100_TMEM_LOAD_32dp32b16xENS4_13SM90_TMA_LOADENS12_INS13_ILi1ELi4ELi3EEES16_NST_INS5_IJSB_S1P_EEENS5_IJS1P_SC_EEEEEEENS4_39AutoVectorizingCopyWithAssumedAlignmentILi128EEENS4_14SM90_TMA_STOREES29_S2B_S2B_EEEvvEEEEvNT_6ParamsE)
	.align		4
        /*000c*/ 	.word	index@(__assertfail)
	.align		4
        /*0010*/ 	.word	0x00000000
	.align		4
        /*0014*/ 	.word	0xfffffffe
	.align		4
        /*0018*/ 	.word	0x00000000
	.align		4
        /*001c*/ 	.word	0xfffffffd
	.align		4
        /*0020*/ 	.word	0x00000000
	.align		4
        /*0024*/ 	.word	0xfffffffc


//--------------------- .nv.constant4             --------------------------
	.section	.nv.constant4,"a",@progbits
	.align	8
	.align		8
.nv.constant4:
        /*0000*/ 	.dword	__assertfail
	.align		8
        /*0008*/ 	.dword	__unnamed_1
	.align		8
        /*0010*/ 	.dword	__unnamed_2
	.align		8
        /*0018*/ 	.dword	_ZN40_INTERNAL_bc6ecba0_4_k_cu_1657db94_414164cuda3std3__45__cpo5beginE
	.align		8
        /*0020*/ 	.dword	_ZN40_INTERNAL_bc6ecba0_4_k_cu_1657db94_414164cuda3std3__45__cpo3endE
	.align		8
        /*0028*/ 	.dword	_ZN40_INTERNAL_bc6ecba0_4_k_cu_1657db94_414164cuda3std3__45__cpo6cbeginE
	.align		8
        /*0030*/ 	.dword	_ZN40_INTERNAL_bc6ecba0_4_k_cu_1657db94_414164cuda3std3__45__cpo4cendE
	.align		8
        /*0038*/ 	.dword	_ZN40_INTERNAL_bc6ecba0_4_k_cu_1657db94_414164cuda3std3__442_GLOBAL__N__bc6ecba0_4_k_cu_1657db94_414166ignoreE
	.align		8
        /*0040*/ 	.dword	_ZN40_INTERNAL_bc6ecba0_4_k_cu_1657db94_414164cuda3std3__419piecewise_constructE
	.align		8
        /*0048*/ 	.dword	_ZN40_INTERNAL_bc6ecba0_4_k_cu_1657db94_414164cuda3std3__48in_placeE
	.align		8
        /*0050*/ 	.dword	_ZN40_INTERNAL_bc6ecba0_4_k_cu_1657db94_414164cuda3std6ranges3__45__cpo4swapE
	.align		8
        /*0058*/ 	.dword	_ZN40_INTERNAL_bc6ecba0_4_k_cu_1657db94_414164cuda3std6ranges3__45__cpo9iter_moveE
	.align		8
        /*0060*/ 	.dword	_ZN40_INTERNAL_bc6ecba0_4_k_cu_1657db94_414164cute7productE
	.align		8
        /*0068*/ 	.dword	_ZN40_INTERNAL_bc6ecba0_4_k_cu_1657db94_414164cute1_E
	.align		8
        /*0070*/ 	.dword	$str$25
	.align		8
        /*0078*/ 	.dword	$str$26
	.align		8
        /*0080*/ 	.dword	$str$27
	.align		8
        /*0088*/ 	.dword	$str$28


//--------------------- .text._ZN7cutlass13device_kernelINS_4gemm6kernel13GemmUniversalIN4cute5tupleIJiiiiEEENS1_10collective13CollectiveMmaINS1_35MainloopSm100TmaUmmaWarpSpecializedILi2ELi2ELi4ENS5_IJNS4_1CILi8EEENSA_ILi1EEESC_EEEEENS5_IJNSA_ILi128EEESF_NSA_ILi64EEEEEENS_6half_tENS5_IJSC_llEEESI_NS5_IJlSC_lEEENS4_8TiledMMAINS4_8MMA_AtomIJNS4_26SM100_MMA_F16BF16_2x1SM_SSISI_SI_fLi128ELi128ELNS4_4UMMA5MajorE1ELSP_0ELNSO_7ScaleInE0ELSQ_0EEEEEENS4_6LayoutINS5_IJSC_SC_SC_EEENS5_IJNSA_ILi0EEESV_SV_EEEEENS5_IJNS4_10UnderscoreESY_SY_EEEEENS4_18SM100_TMA_2SM_LOADENS4_14ComposedLayoutINS4_7SwizzleILi3ELi4ELi3EEENS4_18smem_ptr_flag_bitsILi16EEENST_INS5_IJSG_SB_EEENS5_IJSC_SG_EEEEEEEvNS4_8identityENS4_28SM100_TMA_2SM_LOAD_MULTICASTENS12_IS14_S16_NST_INS5_IJSB_SG_EEENS5_IJSG_SC_EEEEEEEvS1B_EENS_8epilogue10collective18CollectiveEpilogueINS1I_23Sm100TmaWarpSpecializedILi4ELi2ELi16ELb1ELb0EEEJNS5_IJSG_SF_SG_EEENS5_IJNST_ISG_SC_EENST_INS5_IJNSA_ILi16EEENSA_ILi2EEEEEES18_EEEEESI_SK_SI_SK_NS1I_6fusion15FusionCallbacksIS1M_NS1U_17LinearCombinationISI_fSI_fLNS_15FloatRoundStyleE2EEES1N_S1T_JEEENS4_5SM1004TMEM4LOAD26SM100_TMEM_LOAD_32dp32b16xENS4_13SM90_TMA_LOADENS12_INS13_ILi1ELi4ELi3EEES16_NST_INS5_IJSB_S1P_EEENS5_IJS1P_SC_EEEEEEENS4_39AutoVectorizingCopyWithAssumedAlignmentILi128EEENS4_14SM90_TMA_STOREES29_S2B_S2B_EEEvvEEEEvNT_6ParamsE --------------------------
	.section	.text._ZN7cutlass13device_kernelINS_4gemm6kernel13GemmUniversalIN4cute5tupleIJiiiiEEENS1_10collective13CollectiveMmaINS1_35MainloopSm100TmaUmmaWarpSpecializedILi2ELi2ELi4ENS5_IJNS4_1CILi8EEENSA_ILi1EEESC_EEEEENS5_IJNSA_ILi128EEESF_NSA_ILi64EEEEEENS_6half_tENS5_IJSC_llEEESI_NS5_IJlSC_lEEENS4_8TiledMMAINS4_8MMA_AtomIJNS4_26SM100_MMA_F16BF16_2x1SM_SSISI_SI_fLi128ELi128ELNS4_4UMMA5MajorE1ELSP_0ELNSO_7ScaleInE0ELSQ_0EEEEEENS4_6LayoutINS5_IJSC_SC_SC_EEENS5_IJNSA_ILi0EEESV_SV_EEEEENS5_IJNS4_10UnderscoreESY_SY_EEEEENS4_18SM100_TMA_2SM_LOADENS4_14ComposedLayoutINS4_7SwizzleILi3ELi4ELi3EEENS4_18smem_ptr_flag_bitsILi16EEENST_INS5_IJSG_SB_EEENS5_IJSC_SG_EEEEEEEvNS4_8identityENS4_28SM100_TMA_2SM_LOAD_MULTICASTENS12_IS14_S16_NST_INS5_IJSB_SG_EEENS5_IJSG_SC_EEEEEEEvS1B_EENS_8epilogue10collective18CollectiveEpilogueINS1I_23Sm100TmaWarpSpecializedILi4ELi2ELi16ELb1ELb0EEEJNS5_IJSG_SF_SG_EEENS5_IJNST_ISG_SC_EENST_INS5_IJNSA_ILi16EEENSA_ILi2EEEEEES18_EEEEESI_SK_SI_SK_NS1I_6fusion15FusionCallbacksIS1M_NS1U_17LinearCombinationISI_fSI_fLNS_15FloatRoundStyleE2EEES1N_S1T_JEEENS4_5SM1004TMEM4LOAD26SM100_TMEM_LOAD_32dp32b16xENS4_13SM90_TMA_LOADENS12_INS13_ILi1ELi4ELi3EEES16_NST_INS5_IJSB_S1P_EEENS5_IJS1P_SC_EEEEEEENS4_39AutoVectorizingCopyWithAssumedAlignmentILi128EEENS4_14SM90_TMA_STOREES29_S2B_S2B_EEEvvEEEEvNT_6ParamsE,"ax",@progbits
	.align	128
.text._ZN7cutlass13device_kernelINS_4gemm6kernel13GemmUniversalIN4cute5tupleIJiiiiEEENS1_10collective13CollectiveMmaINS1_35MainloopSm100TmaUmmaWarpSpecializedILi2ELi2ELi4ENS5_IJNS4_1CILi8EEENSA_ILi1EEESC_EEEEENS5_IJNSA_ILi128EEESF_NSA_ILi64EEEEEENS_6half_tENS5_IJSC_llEEESI_NS5_IJlSC_lEEENS4_8TiledMMAINS4_8MMA_AtomIJNS4_26SM100_MMA_F16BF16_2x1SM_SSISI_SI_fLi128ELi128ELNS4_4UMMA5MajorE1ELSP_0ELNSO_7ScaleInE0ELSQ_0EEEEEENS4_6LayoutINS5_IJSC_SC_SC_EEENS5_IJNSA_ILi0EEESV_SV_EEEEENS5_IJNS4_10UnderscoreESY_SY_EEEEENS4_18SM100_TMA_2SM_LOADENS4_14ComposedLayoutINS4_7SwizzleILi3ELi4ELi3EEENS4_18smem_ptr_flag_bitsILi16EEENST_INS5_IJSG_SB_EEENS5_IJSC_SG_EEEEEEEvNS4_8identityENS4_28SM100_TMA_2SM_LOAD_MULTICASTENS12_IS14_S16_NST_INS5_IJSB_SG_EEENS5_IJSG_SC_EEEEEEEvS1B_EENS_8epilogue10collective18CollectiveEpilogueINS1I_23Sm100TmaWarpSpecializedILi4ELi2ELi16ELb1ELb0EEEJNS5_IJSG_SF_SG_EEENS5_IJNST_ISG_SC_EENST_INS5_IJNSA_ILi16EEENSA_ILi2EEEEEES18_EEEEESI_SK_SI_SK_NS1I_6fusion15FusionCallbacksIS1M_NS1U_17LinearCombinationISI_fSI_fLNS_15FloatRoundStyleE2EEES1N_S1T_JEEENS4_5SM1004TMEM4LOAD26SM100_TMEM_LOAD_32dp32b16xENS4_13SM90_TMA_LOADENS12_INS13_ILi1ELi4ELi3EEES16_NST_INS5_IJSB_S1P_EEENS5_IJS1P_SC_EEEEEEENS4_39AutoVectorizingCopyWithAssumedAlignmentILi128EEENS4_14SM90_TMA_STOREES29_S2B_S2B_EEEvvEEEEvNT_6ParamsE:
        .type           _ZN7cutlass13device_kernelINS_4gemm6kernel13GemmUniversalIN4cute5tupleIJiiiiEEENS1_10collective13CollectiveMmaINS1_35MainloopSm100TmaUmmaWarpSpecializedILi2ELi2ELi4ENS5_IJNS4_1CILi8EEENSA_ILi1EEESC_EEEEENS5_IJNSA_ILi128EEESF_NSA_ILi64EEEEEENS_6half_tENS5_IJSC_llEEESI_NS5_IJlSC_lEEENS4_8TiledMMAINS4_8MMA_AtomIJNS4_26SM100_MMA_F16BF16_2x1SM_SSISI_SI_fLi128ELi128ELNS4_4UMMA5MajorE1ELSP_0ELNSO_7ScaleInE0ELSQ_0EEEEEENS4_6LayoutINS5_IJSC_SC_SC_EEENS5_IJNSA_ILi0EEESV_SV_EEEEENS5_IJNS4_10UnderscoreESY_SY_EEEEENS4_18SM100_TMA_2SM_LOADENS4_14ComposedLayoutINS4_7SwizzleILi3ELi4ELi3EEENS4_18smem_ptr_flag_bitsILi16EEENST_INS5_IJSG_SB_EEENS5_IJSC_SG_EEEEEEEvNS4_8identityENS4_28SM100_TMA_2SM_LOAD_MULTICASTENS12_IS14_S16_NST_INS5_IJSB_SG_EEENS5_IJSG_SC_EEEEEEEvS1B_EENS_8epilogue10collective18CollectiveEpilogueINS1I_23Sm100TmaWarpSpecializedILi4ELi2ELi16ELb1ELb0EEEJNS5_IJSG_SF_SG_EEENS5_IJNST_ISG_SC_EENST_INS5_IJNSA_ILi16EEENSA_ILi2EEEEEES18_EEEEESI_SK_SI_SK_NS1I_6fusion15FusionCallbacksIS1M_NS1U_17LinearCombinationISI_fSI_fLNS_15FloatRoundStyleE2EEES1N_S1T_JEEENS4_5SM1004TMEM4LOAD26SM100_TMEM_LOAD_32dp32b16xENS4_13SM90_TMA_LOADENS12_INS13_ILi1ELi4ELi3EEES16_NST_INS5_IJSB_S1P_EEENS5_IJS1P_SC_EEEEEEENS4_39AutoVectorizingCopyWithAssumedAlignmentILi128EEENS4_14SM90_TMA_STOREES29_S2B_S2B_EEEvvEEEEvNT_6ParamsE,@function
        .size           _ZN7cutlass13device_kernelINS_4gemm6kernel13GemmUniversalIN4cute5tupleIJiiiiEEENS1_10collective13CollectiveMmaINS1_35MainloopSm100TmaUmmaWarpSpecializedILi2ELi2ELi4ENS5_IJNS4_1CILi8EEENSA_ILi1EEESC_EEEEENS5_IJNSA_ILi128EEESF_NSA_ILi64EEEEEENS_6half_tENS5_IJSC_llEEESI_NS5_IJlSC_lEEENS4_8TiledMMAINS4_8MMA_AtomIJNS4_26SM100_MMA_F16BF16_2x1SM_SSISI_SI_fLi128ELi128ELNS4_4UMMA5MajorE1ELSP_0ELNSO_7ScaleInE0ELSQ_0EEEEEENS4_6LayoutINS5_IJSC_SC_SC_EEENS5_IJNSA_ILi0EEESV_SV_EEEEENS5_IJNS4_10UnderscoreESY_SY_EEEEENS4_18SM100_TMA_2SM_LOADENS4_14ComposedLayoutINS4_7SwizzleILi3ELi4ELi3EEENS4_18smem_ptr_flag_bitsILi16EEENST_INS5_IJSG_SB_EEENS5_IJSC_SG_EEEEEEEvNS4_8identityENS4_28SM100_TMA_2SM_LOAD_MULTICASTENS12_IS14_S16_NST_INS5_IJSB_SG_EEENS5_IJSG_SC_EEEEEEEvS1B_EENS_8epilogue10collective18CollectiveEpilogueINS1I_23Sm100TmaWarpSpecializedILi4ELi2ELi16ELb1ELb0EEEJNS5_IJSG_SF_SG_EEENS5_IJNST_ISG_SC_EENST_INS5_IJNSA_ILi16EEENSA_ILi2EEEEEES18_EEEEESI_SK_SI_SK_NS1I_6fusion15FusionCallbacksIS1M_NS1U_17LinearCombinationISI_fSI_fLNS_15FloatRoundStyleE2EEES1N_S1T_JEEENS4_5SM1004TMEM4LOAD26SM100_TMEM_LOAD_32dp32b16xENS4_13SM90_TMA_LOADENS12_INS13_ILi1ELi4ELi3EEES16_NST_INS5_IJSB_S1P_EEENS5_IJS1P_SC_EEEEEEENS4_39AutoVectorizingCopyWithAssumedAlignmentILi128EEENS4_14SM90_TMA_STOREES29_S2B_S2B_EEEvvEEEEvNT_6ParamsE,(.L_x_191 - _ZN7cutlass13device_kernelINS_4gemm6kernel13GemmUniversalIN4cute5tupleIJiiiiEEENS1_10collective13CollectiveMmaINS1_35MainloopSm100TmaUmmaWarpSpecializedILi2ELi2ELi4ENS5_IJNS4_1CILi8EEENSA_ILi1EEESC_EEEEENS5_IJNSA_ILi128EEESF_NSA_ILi64EEEEEENS_6half_tENS5_IJSC_llEEESI_NS5_IJlSC_lEEENS4_8TiledMMAINS4_8MMA_AtomIJNS4_26SM100_MMA_F16BF16_2x1SM_SSISI_SI_fLi128ELi128ELNS4_4UMMA5MajorE1ELSP_0ELNSO_7ScaleInE0ELSQ_0EEEEEENS4_6LayoutINS5_IJSC_SC_SC_EEENS5_IJNSA_ILi0EEESV_SV_EEEEENS5_IJNS4_10UnderscoreESY_SY_EEEEENS4_18SM100_TMA_2SM_LOADENS4_14ComposedLayoutINS4_7SwizzleILi3ELi4ELi3EEENS4_18smem_ptr_flag_bitsILi16EEENST_INS5_IJSG_SB_EEENS5_IJSC_SG_EEEEEEEvNS4_8identityENS4_28SM100_TMA_2SM_LOAD_MULTICASTENS12_IS14_S16_NST_INS5_IJSB_SG_EEENS5_IJSG_SC_EEEEEEEvS1B_EENS_8epilogue10collective18CollectiveEpilogueINS1I_23Sm100TmaWarpSpecializedILi4ELi2ELi16ELb1ELb0EEEJNS5_IJSG_SF_SG_EEENS5_IJNST_ISG_SC_EENST_INS5_IJNSA_ILi16EEENSA_ILi2EEEEEES18_EEEEESI_SK_SI_SK_NS1I_6fusion15FusionCallbacksIS1M_NS1U_17LinearCombinationISI_fSI_fLNS_15FloatRoundStyleE2EEES1N_S1T_JEEENS4_5SM1004TMEM4LOAD26SM100_TMEM_LOAD_32dp32b16xENS4_13SM90_TMA_LOADENS12_INS13_ILi1ELi4ELi3EEES16_NST_INS5_IJSB_S1P_EEENS5_IJS1P_SC_EEEEEEENS4_39AutoVectorizingCopyWithAssumedAlignmentILi128EEENS4_14SM90_TMA_STOREES29_S2B_S2B_EEEvvEEEEvNT_6ParamsE)
        .other          _ZN7cutlass13device_kernelINS_4gemm6kernel13GemmUniversalIN4cute5tupleIJiiiiEEENS1_10collective13CollectiveMmaINS1_35MainloopSm100TmaUmmaWarpSpecializedILi2ELi2ELi4ENS5_IJNS4_1CILi8EEENSA_ILi1EEESC_EEEEENS5_IJNSA_ILi128EEESF_NSA_ILi64EEEEEENS_6half_tENS5_IJSC_llEEESI_NS5_IJlSC_lEEENS4_8TiledMMAINS4_8MMA_AtomIJNS4_26SM100_MMA_F16BF16_2x1SM_SSISI_SI_fLi128ELi128ELNS4_4UMMA5MajorE1ELSP_0ELNSO_7ScaleInE0ELSQ_0EEEEEENS4_6LayoutINS5_IJSC_SC_SC_EEENS5_IJNSA_ILi0EEESV_SV_EEEEENS5_IJNS4_10UnderscoreESY_SY_EEEEENS4_18SM100_TMA_2SM_LOADENS4_14ComposedLayoutINS4_7SwizzleILi3ELi4ELi3EEENS4_18smem_ptr_flag_bitsILi16EEENST_INS5_IJSG_SB_EEENS5_IJSC_SG_EEEEEEEvNS4_8identityENS4_28SM100_TMA_2SM_LOAD_MULTICASTENS12_IS14_S16_NST_INS5_IJSB_SG_EEENS5_IJSG_SC_EEEEEEEvS1B_EENS_8epilogue10collective18CollectiveEpilogueINS1I_23Sm100TmaWarpSpecializedILi4ELi2ELi16ELb1ELb0EEEJNS5_IJSG_SF_SG_EEENS5_IJNST_ISG_SC_EENST_INS5_IJNSA_ILi16EEENSA_ILi2EEEEEES18_EEEEESI_SK_SI_SK_NS1I_6fusion15FusionCallbacksIS1M_NS1U_17LinearCombinationISI_fSI_fLNS_15FloatRoundStyleE2EEES1N_S1T_JEEENS4_5SM1004TMEM4LOAD26SM100_TMEM_LOAD_32dp32b16xENS4_13SM90_TMA_LOADENS12_INS13_ILi1ELi4ELi3EEES16_NST_INS5_IJSB_S1P_EEENS5_IJS1P_SC_EEEEEEENS4_39AutoVectorizingCopyWithAssumedAlignmentILi128EEENS4_14SM90_TMA_STOREES29_S2B_S2B_EEEvvEEEEvNT_6ParamsE,@"STO_CUDA_ENTRY STV_DEFAULT"
_ZN7cutlass13device_kernelINS_4gemm6kernel13GemmUniversalIN4cute5tupleIJiiiiEEENS1_10collective13CollectiveMmaINS1_35MainloopSm100TmaUmmaWarpSpecializedILi2ELi2ELi4ENS5_IJNS4_1CILi8EEENSA_ILi1EEESC_EEEEENS5_IJNSA_ILi128EEESF_NSA_ILi64EEEEEENS_6half_tENS5_IJSC_llEEESI_NS5_IJlSC_lEEENS4_8TiledMMAINS4_8MMA_AtomIJNS4_26SM100_MMA_F16BF16_2x1SM_SSISI_SI_fLi128ELi128ELNS4_4UMMA5MajorE1ELSP_0ELNSO_7ScaleInE0ELSQ_0EEEEEENS4_6LayoutINS5_IJSC_SC_SC_EEENS5_IJNSA_ILi0EEESV_SV_EEEEENS5_IJNS4_10UnderscoreESY_SY_EEEEENS4_18SM100_TMA_2SM_LOADENS4_14ComposedLayoutINS4_7SwizzleILi3ELi4ELi3EEENS4_18smem_ptr_flag_bitsILi16EEENST_INS5_IJSG_SB_EEENS5_IJSC_SG_EEEEEEEvNS4_8identityENS4_28SM100_TMA_2SM_LOAD_MULTICASTENS12_IS14_S16_NST_INS5_IJSB_SG_EEENS5_IJSG_SC_EEEEEEEvS1B_EENS_8epilogue10collective18CollectiveEpilogueINS1I_23Sm100TmaWarpSpecializedILi4ELi2ELi16ELb1ELb0EEEJNS5_IJSG_SF_SG_EEENS5_IJNST_ISG_SC_EENST_INS5_IJNSA_ILi16EEENSA_ILi2EEEEEES18_EEEEESI_SK_SI_SK_NS1I_6fusion15FusionCallbacksIS1M_NS1U_17LinearCombinationISI_fSI_fLNS_15FloatRoundStyleE2EEES1N_S1T_JEEENS4_5SM1004TMEM4LOAD26SM100_TMEM_LOAD_32dp32b16xENS4_13SM90_TMA_LOADENS12_INS13_ILi1ELi4ELi3EEES16_NST_INS5_IJSB_S1P_EEENS5_IJS1P_SC_EEEEEEENS4_39AutoVectorizingCopyWithAssumedAlignmentILi128EEENS4_14SM90_TMA_STOREES29_S2B_S2B_EEEvvEEEEvNT_6ParamsE:
[----:B------:R-:W1:Y:S01]  /*0000*/  LDC R1, c[0x0][0x37c] ;  /* 0x0000df00ff017b82 */ /* 0x000e620000000800 */
[----:B------:R-:W2:Y:S01]  /*0010*/  S2R R60, SR_TID.X ;  /* 0x00000000003c7919 */ /* 0x000ea20000002100 */
[----:B------:R-:W3:Y:S06]  /*0020*/  LDCU.64 UR8, c[0x0][0x890] ;  /* 0x00011200ff0877ac */ /* 0x000eec0008000a00 */
[----:B------:R-:W4:Y:S01]  /*0030*/  S2UR UR47, SR_CgaCtaId ;  /* 0x00000000002f79c3 */ /* 0x000f220000008800 */
[----:B------:R-:W-:Y:S02]  /*0040*/  PRMT R46, RZ, 0x7610, R46 ;  /* 0x00007610ff2e7816 */ /* 0x000fe4000000002e */
[----:B------:R-:W-:Y:S01]  /*0050*/  ELECT P1, URZ, PT ;  /* 0x0000000000ff782f */ /* 0x000fe20003820000 */
[----:B---3--:R-:W-:-:S04]  /*0060*/  UISETP.NE.U32.AND UP0, UPT, UR8, URZ, UPT ;  /* 0x000000ff0800728c */ /* 0x008fc8000bf05070 */
[----:B------:R-:W-:Y:S02]  /*0070*/  UISETP.NE.AND.EX UP0, UPT, UR9, URZ, UPT, UP0 ;  /* 0x000000ff0900728c */ /* 0x000fe4000bf05300 */
[----:B----4-:R-:W-:Y:S02]  /*0080*/  ULOP3.LUT UR48, UR47, 0x1, URZ, 0xc0, !UPT ;  /* 0x000000012f307892 */ /* 0x010fe4000f8ec0ff */
[----:B------:R-:W-:Y:S01]  /*0090*/  ULOP3.LUT UR49, UR47, 0x1, URZ, 0x3c, !UPT ;  /* 0x000000012f317892 */ /* 0x000fe2000f8e3cff */
[----:B--2---:R-:W-:-:S05]  /*00a0*/  SHF.R.U32.HI R47, RZ, 0x5, R60 ;  /* 0x00000005ff2f7819 */ /* 0x004fca000001163c */
[----:B------:R-:W2:Y:S02]  /*00b0*/  SHFL.IDX PT, R0, R47, RZ, 0x1f ;  /* 0x00001fff2f007589 */ /* 0x000ea400000e0000 */
[----:B--2---:R-:W-:Y:S01]  /*00c0*/  R2UR UR18, R0 ;  /* 0x00000000001272ca */ /* 0x004fe200000e0000 */
[----:B-1----:R-:W-:-:S14]  /*00d0*/  BRA.U UP0, `(.L_x_0) ;  /* 0x0000000100307547 */ /* 0x002fdc000b800000 */
[----:B------:R-:W1:Y:S02]  /*00e0*/  LDCU.64 UR4, c[0x0][0x888] ;  /* 0x00011100ff0477ac */ /* 0x000e640008000a00 */
[----:B-1----:R-:W-:-:S04]  /*00f0*/  UISETP.NE.U32.AND UP0, UPT, UR4, URZ, UPT ;  /* 0x000000ff0400728c */ /* 0x002fc8000bf05070 */
[----:B------:R-:W-:-:S09]  /*0100*/  UISETP.NE.AND.EX UP0, UPT, UR5, URZ, UPT, UP0 ;  /* 0x000000ff0500728c */ /* 0x000fd2000bf05300 */
[----:B------:R-:W-:Y:S05]  /*0110*/  BRA.U !UP0, `(.L_x_1) ;  /* 0x0000000108147547 */ /* 0x000fea000b800000 */
[----:B------:R-:W1:Y:S01]  /*0120*/  LDC.64 R2, c[0x0][0x888] ;  /* 0x00022200ff027b82 */ /* 0x000e620000000a00 */
[----:B------:R-:W1:Y:S02]  /*0130*/  LDCU.64 UR4, c[0x0][0x358] ;  /* 0x00006b00ff0477ac */ /* 0x000e640008000a00 */
[----:B-1----:R1:W5:Y:S01]  /*0140*/  LDG.E R27, desc[UR4][R2.64] ;  /* 0x00000004021b7981 */ /* 0x002362000c1e1900 */
[----:B------:R-:W-:Y:S01]  /*0150*/  HFMA2 R46, -RZ, RZ, 0, 5.9604644775390625e-08 ;  /* 0x00000001ff2e7431 */ /* 0x000fe200000001ff */
[----:B------:R-:W-:Y:S05]  /*0160*/  BRA `(.L_x_0) ;  /* 0x00000000000c7947 */ /* 0x000fea0003800000 */
.L_x_1:
[----:B------:R-:W1:Y:S01]  /*0170*/  LDCU UR4, c[0x0][0x880] ;  /* 0x00011000ff0477ac */ /* 0x000e620008000800 */
[----:B------:R-:W-:Y:S01]  /*0180*/  HFMA2 R46, -RZ, RZ, 0, 5.9604644775390625e-08 ;  /* 0x00000001ff2e7431 */ /* 0x000fe200000001ff */
[----:B-1----:R-:W-:-:S07]  /*0190*/  MOV R27, UR4 ;  /* 0x00000004001b7c02 */ /* 0x002fce0008000f00 */
.L_x_0:
[----:B------:R-:W2:Y:S02]  /*01a0*/  LDCU.64 UR4, c[0x0][0x8b0] ;  /* 0x00011600ff0477ac */ /* 0x000ea40008000a00 */
[----:B--2---:R-:W-:-:S04]  /*01b0*/  UISETP.NE.U32.AND UP0, UPT, UR4, URZ, UPT ;  /* 0x000000ff0400728c */ /* 0x004fc8000bf05070 */
[----:B------:R-:W-:-:S09]  /*01c0*/  UISETP.NE.AND.EX UP0, UPT, UR5, URZ, UPT, UP0 ;  /* 0x000000ff0500728c */ /* 0x000fd2000bf05300 */
[----:B------:R-:W-:Y:S05]  /*01d0*/  BRA.U UP0, `(.L_x_2) ;  /* 0x0000000100287547 */ /* 0x000fea000b800000 */
[----:B------:R-:W2:Y:S02]  /*01e0*/  LDCU.64 UR4, c[0x0][0x8a8] ;  /* 0x00011500ff0477ac */ /* 0x000ea40008000a00 */
[----:B--2---:R-:W-:-:S04]  /*01f0*/  UISETP.NE.U32.AND UP0, UPT, UR4, URZ, UPT ;  /* 0x000000ff0400728c */ /* 0x004fc8000bf05070 */
[----:B------:R-:W-:-:S09]  /*0200*/  UISETP.NE.AND.EX UP0, UPT, UR5, URZ, UPT, UP0 ;  /* 0x000000ff0500728c */ /* 0x000fd2000bf05300 */
[----:B------:R-:W-:Y:S05]  /*0210*/  BRA.U !UP0, `(.L_x_3) ;  /* 0x0000000108107547 */ /* 0x000fea000b800000 */
[----:B------:R-:W2:Y:S01]  /*0220*/  LDC.64 R24, c[0x0][0x8a8] ;  /* 0x00022a00ff187b82 */ /* 0x000ea20000000a00 */
[----:B------:R-:W2:Y:S02]  /*0230*/  LDCU.64 UR4, c[0x0][0x358] ;  /* 0x00006b00ff0477ac */ /* 0x000ea40008000a00 */
[----:B--2---:R2:W5:Y:S01]  /*0240*/  LDG.E R24, desc[UR4][R24.64] ;  /* 0x0000000418187981 */ /* 0x004562000c1e1900 */
[----:B------:R-:W-:Y:S05]  /*0250*/  BRA `(.L_x_2) ;  /* 0x0000000000087947 */ /* 0x000fea0003800000 */
.L_x_3:
[----:B------:R-:W2:Y:S02]  /*0260*/  LDCU UR4, c[0x0][0x8a0] ;  /* 0x00011400ff0477ac */ /* 0x000ea40008000800 */
[----:B--2---:R-:W-:Y:S02]  /*0270*/  MOV R24, UR4 ;  /* 0x0000000400187c02 */ /* 0x004fe40008000f00 */
.L_x_2:
[----:B------:R-:W-:Y:S01]  /*0280*/  IMAD.U32 R0, RZ, RZ, UR18 ;  /* 0x00000012ff007e24 */ /* 0x000fe2000f8e00ff */
[----:B------:R-:W-:Y:S04]  /*0290*/  BSSY.RECONVERGENT B0, `(.L_x_4) ;  /* 0x000000c000007945 */ /* 0x000fe80003800200 */
[C---:B------:R-:W-:Y:S02]  /*02a0*/  ISETP.NE.OR P2, PT, R0.reuse, 0x1, !P1 ;  /* 0x000000010000780c */ /* 0x040fe40004f45670 */
[----:B------:R-:W-:-:S11]  /*02b0*/  ISETP.NE.OR P0, PT, R0, 0x3, !P1 ;  /* 0x000000030000780c */ /* 0x000fd60004f05670 */
[----:B------:R-:W-:Y:S05]  /*02c0*/  @P2 BRA `(.L_x_5) ;  /* 0x0000000000202947 */ /* 0x000fea0003800000 */
[----:B------:R-:W3:Y:S02]  /*02d0*/  LDCU.64 UR4, c[0x0][0x348] ;  /* 0x00006900ff0477ac */ /* 0x000ee40008000a00 */
[----:B---3--:R-:W-:Y:S02]  /*02e0*/  UIADD3 UR6, UP1, UPT, UR4, 0x80, URZ ;  /* 0x0000008004067890 */ /* 0x008fe4000ff3e0ff */
[----:B------:R-:W-:Y:S02]  /*02f0*/  UIADD3 UR4, UP0, UPT, UR4, 0x180, URZ ;  /* 0x0000018004047890 */ /* 0x000fe4000ff1e0ff */
[----:B------:R-:W-:Y:S02]  /*0300*/  UIADD3.X UR7, UPT, UPT, URZ, UR5, URZ, UP1, !UPT ;  /* 0x00000005ff077290 */ /* 0x000fe40008ffe4ff */
[----:B------:R-:W-:-:S07]  /*0310*/  UIADD3.X UR5, UPT, UPT, URZ, UR5, URZ, UP0, !UPT ;  /* 0x00000005ff057290 */ /* 0x000fce00087fe4ff */
[----:B------:R3:W-:Y:S02]  /*0320*/  UTMACCTL.PF [UR6] ;  /* 0x00000000060079b9 */ /* 0x0007e40008040000 */
[----:B------:R3:W-:Y:S02]  /*0330*/  UTMACCTL.PF [UR4] ;  /* 0x00000000040079b9 */ /* 0x0007e40008040000 */
[----:B---3--:R-:W-:Y:S01]  /*0340*/  NOP ;  /* 0x0000000000007918 */ /* 0x008fe20000000000 */
.L_x_5:
[----:B------:R-:W-:Y:S05]  /*0350*/  BSYNC.RECONVERGENT B0 ;  /* 0x0000000000007941 */ /* 0x000fea0003800200 */
.L_x_4:
[----:B------:R-:W-:Y:S04]  /*0360*/  BSSY.RECONVERGENT B0, `(.L_x_6) ;  /* 0x000000a000007945 */ /* 0x000fe80003800200 */
        /* <DEDUP_REMOVED lines=9> */
.L_x_7:
[----:B------:R-:W-:Y:S05]  /*0400*/  BSYNC.RECONVERGENT B0 ;  /* 0x0000000000007941 */ /* 0x000fea0003800200 */
.L_x_6:
[----:B------:R-:W3:Y:S01]  /*0410*/  LDCU.64 UR4, c[0x0][0x888] ;  /* 0x00011100ff0477ac */ /* 0x000ee20008000a00 */
[----:B------:R-:W-:Y:S02]  /*0420*/  UISETP.EQ.U32.AND UP2, UPT, UR8, URZ, UPT ;  /* 0x000000ff0800728c */ /* 0x000fe4000bf42070 */
[----:B------:R-:W-:Y:S02]  /*0430*/  UPLOP3.LUT UP4, UPT, UPT, UPT, UPT, 0x80, 0x8 ;  /* 0x000000000008789c */ /* 0x000fe40003f8f070 */
[----:B---3--:R-:W-:-:S04]  /*0440*/  UISETP.NE.U32.AND UP0, UPT, UR4, URZ, UPT ;  /* 0x000000ff0400728c */ /* 0x008fc8000bf05070 */
[----:B------:R-:W-:-:S04]  /*0450*/  UISETP.NE.AND.EX UP1, UPT, UR5, URZ, UPT, UP0 ;  /* 0x000000ff0500728c */ /* 0x000fc8000bf25300 */
[----:B------:R-:W-:-:S04]  /*0460*/  UISETP.EQ.OR.EX UP3, UPT, UR9, URZ, !UP1, UP2 ;  /* 0x000000ff0900728c */ /* 0x000fc8000cf62720 */
[----:B------:R-:W-:-:S06]  /*0470*/  UP2UR UR4, UPR, URZ, 0x8 ;  /* 0x00000008ff047883 */ /* 0x000fcc0008000000 */
[----:B------:R-:W-:Y:S01]  /*0480*/  MOV R51, UR4 ;  /* 0x0000000400337c02 */ /* 0x000fe20008000f00 */
[----:B------:R-:W-:Y:S06]  /*0490*/  BRA.U !UP3, `(.L_x_8) ;  /* 0x000000010b207547 */ /* 0x000fec000b800000 */
[----:B------:R-:W-:Y:S01]  /*04a0*/  UISETP.NE.U32.AND UP2, UPT, UR8, URZ, UPT ;  /* 0x000000ff0800728c */ /* 0x000fe2000bf45070 */
[----:B-----5:R-:W-:Y:S01]  /*04b0*/  FSETP.NEU.AND P0, PT, R27, RZ, PT ;  /* 0x000000ff1b00720b */ /* 0x020fe20003f0d000 */
[----:B------:R-:W-:Y:S02]  /*04c0*/  USEL UR4, URZ, 0xffffffff, UP1 ;  /* 0xffffffffff047887 */ /* 0x000fe40008800000 */
[----:B------:R-:W-:-:S10]  /*04d0*/  UISETP.NE.AND.EX UP2, UPT, UR9, URZ, UPT, UP2 ;  /* 0x000000ff0900728c */ /* 0x000fd4000bf45320 */
[----:B------:R-:W-:Y:S01]  /*04e0*/  VOTEU.ANY UP0, P0 ;  /* 0x0000000000ff7886 */ /* 0x000fe20000000100 */
[----:B------:R-:W-:-:S04]  /*04f0*/  @!UP2 USEL UR4, URZ, 0xffffffff, UP0 ;  /* 0xffffffffff04a887 */ /* 0x000fc80008000000 */
[----:B------:R-:W-:-:S04]  /*0500*/  ULOP3.LUT UR4, UR4, 0x1, URZ, 0xc0, !UPT ;  /* 0x0000000104047892 */ /* 0x000fc8000f8ec0ff */
[----:B------:R-:W-:-:S11]  /*0510*/  UISETP.NE.U32.AND UP4, UPT, UR4, 0x1, UPT ;  /* 0x000000010400788c */ /* 0x000fd6000bf85070 */
.L_x_8:
[----:B------:R-:W3:Y:S01]  /*0520*/  SHFL.IDX PT, R0, R47, RZ, 0x1f ;  /* 0x00001fff2f007589 */ /* 0x000ee200000e0000 */
[----:B------:R-:W-:-:S04]  /*0530*/  UISETP.NE.AND UP0, UPT, UR18, 0x2, UPT ;  /* 0x000000021200788c */ /* 0x000fc8000bf05270 */
[----:B------:R-:W-:Y:S02]  /*0540*/  UISETP.EQ.AND UP2, UPT, UR48, URZ, !UP0 ;  /* 0x000000ff3000728c */ /* 0x000fe4000c742270 */
[----:B------:R-:W-:-:S04]  /*0550*/  USEL UR55, URZ, 0x1, UP0 ;  /* 0x00000001ff377887 */ /* 0x000fc80008000000 */
[----:B------:R-:W-:Y:S02]  /*0560*/  PLOP3.LUT P3, PT, P1, PT, UP2, 0x80, 0x8 ;  /* 0x000000000008781c */ /* 0x000fe40000f6f028 */
[----:B---3--:R-:W-:-:S13]  /*0570*/  ISETP.NE.AND P0, PT, R0, RZ, PT ;  /* 0x000000ff0000720c */ /* 0x008fda0003f05270 */
[----:B------:R-:W-:Y:S05]  /*0580*/  @P0 BRA `(.L_x_9) ;  /* 0x0000000000440947 */ /* 0x000fea0003800000 */
[----:B------:R-:W-:Y:S01]  /*0590*/  UMOV UR4, 0x400 ;  /* 0x0000040000047882 */ /* 0x000fe20000000000 */
[----:B------:R-:W-:Y:S01]  /*05a0*/  UMOV UR8, 0x1 ;  /* 0x0000000100087882 */ /* 0x000fe20000000000 */
[----:B------:R-:W-:Y:S01]  /*05b0*/  UMOV UR6, 0x4 ;  /* 0x0000000400067882 */ /* 0x000fe20000000000 */
[----:B------:R-:W-:Y:S02]  /*05c0*/  ULEA UR4, UR47, UR4, 0x18 ;  /* 0x000000042f047291 */ /* 0x000fe4000f8ec0ff */
[----:B------:R-:W-:-:S04]  /*05d0*/  UIADD3 UR8, UPT, UPT, -UR8, 0x100000, URZ ;  /* 0x0010000008087890 */ /* 0x000fc8000fffe1ff */
[----:B------:R-:W-:Y:S02]  /*05e0*/  USHF.L.U32 UR9, UR8, 0xb, URZ ;  /* 0x0000000b08097899 */ /* 0x000fe400080006ff */
[----:B------:R-:W-:Y:S02]  /*05f0*/  USHF.L.U32 UR8, UR8, 0x1, URZ ;  /* 0x0000000108087899 */ /* 0x000fe400080006ff */
[----:B------:R-:W-:-:S04]  /*0600*/  UIADD3 UR6, UPT, UPT, -UR6, 0x100000, URZ ;  /* 0x0010000006067890 */ /* 0x000fc8000fffe1ff */
[----:B------:R-:W-:Y:S02]  /*0610*/  USHF.L.U32 UR7, UR6, 0xb, URZ ;  /* 0x0000000b06077899 */ /* 0x000fe400080006ff */
[----:B------:R-:W-:Y:S01]  /*0620*/  USHF.L.U32 UR6, UR6, 0x1, URZ ;  /* 0x0000000106067899 */ /* 0x000fe200080006ff */
[----:B------:R-:W-:Y:S01]  /*0630*/  ELECT P0, URZ, PT ;  /* 0x0000000000ff782f */ /* 0x000fe20003800000 */
[----:B------:R-:W3:Y:S02]  /*0640*/  FENCE.VIEW.ASYNC.S ;  /* 0x00000000000073c6 */ /* 0x000ee40000000000 */
[----:B---3--:R3:W4:Y:S08]  /*0650*/  SYNCS.EXCH.64 URZ, [UR4], UR8 ;  /* 0x0000000804ff75b2 */ /* 0x0087300008000100 */
[----:B------:R3:W1:Y:S01]  /*0660*/  SYNCS.EXCH.64 URZ, [UR4+0x10], UR6 ;  /* 0x0000100604ff75b2 */ /* 0x0006620008000100 */
[----:B------:R3:W1:Y:S01]  /*0670*/  SYNCS.EXCH.64 URZ, [UR4+0x8], UR8 ;  /* 0x0000080804ff75b2 */ /* 0x0006620008000100 */
[----:B------:R3:W1:Y:S01]  /*0680*/  SYNCS.EXCH.64 URZ, [UR4+0x18], UR6 ;  /* 0x0000180604ff75b2 */ /* 0x0006620008000100 */
[----:B------:R-:W-:Y:S01]  /*0690*/  NOP ;  /* 0x0000000000007918 */ /* 0x000fe20000000000 */
.L_x_9:
[----:B------:R-:W2:Y:S01]  /*06a0*/  SHFL.IDX PT, R0, R47, RZ, 0x1f ;  /* 0x00001fff2f007589 */ /* 0x000ea200000e0000 */
[----:B------:R-:W-:Y:S01]  /*06b0*/  NOP ;  /* 0x0000000000007918 */ /* 0x000fe20000000000 */
[----:B--2---:R-:W-:-:S13]  /*06c0*/  ISETP.NE.AND P0, PT, R0, 0x1, PT ;  /* 0x000000010000780c */ /* 0x004fda0003f05270 */
[----:B------:R-:W-:Y:S05]  /*06d0*/  @P0 BRA `(.L_x_10) ;  /* 0x0000000000540947 */ /* 0x000fea0003800000 */
[----:B---3--:R-:W-:Y:S01]  /*06e0*/  UMOV UR4, 0x400 ;  /* 0x0000040000047882 */ /* 0x008fe20000000000 */
        /* <DEDUP_REMOVED lines=10> */
[----:B------:R-:W2:Y:S02]  /*0790*/  FENCE.VIEW.ASYNC.S ;  /* 0x00000000000073c6 */ /* 0x000ea40000000000 */
[----:B--2---:R2:W3:Y:S08]  /*07a0*/  SYNCS.EXCH.64 URZ, [UR4+0x20], UR8 ;  /* 0x0000200804ff75b2 */ /* 0x0044f00008000100 */
[----:B------:R2:W1:Y:S01]  /*07b0*/  SYNCS.EXCH.64 URZ, [UR4+0x40], UR6 ;  /* 0x0000400604ff75b2 */ /* 0x0004620008000100 */
[----:B------:R2:W1:Y:S01]  /*07c0*/  SYNCS.EXCH.64 URZ, [UR4+0x28], UR8 ;  /* 0x0000280804ff75b2 */ /* 0x0004620008000100 */
[----:B------:R2:W1:Y:S01]  /*07d0*/  SYNCS.EXCH.64 URZ, [UR4+0x48], UR6 ;  /* 0x0000480604ff75b2 */ /* 0x0004620008000100 */
[----:B------:R2:W1:Y:S01]  /*07e0*/  SYNCS.EXCH.64 URZ, [UR4+0x30], UR8 ;  /* 0x0000300804ff75b2 */ /* 0x0004620008000100 */
[----:B------:R2:W1:Y:S01]  /*07f0*/  SYNCS.EXCH.64 URZ, [UR4+0x50], UR6 ;  /* 0x0000500604ff75b2 */ /* 0x0004620008000100 */
[----:B------:R2:W1:Y:S01]  /*0800*/  SYNCS.EXCH.64 URZ, [UR4+0x38], UR8 ;  /* 0x0000380804ff75b2 */ /* 0x0004620008000100 */
[----:B------:R2:W1:Y:S01]  /*0810*/  SYNCS.EXCH.64 URZ, [UR4+0x58], UR6 ;  /* 0x0000580604ff75b2 */ /* 0x0004620008000100 */
[----:B------:R-:W-:Y:S01]  /*0820*/  NOP ;  /* 0x0000000000007918 */ /* 0x000fe20000000000 */
.L_x_10:
[----:B------:R-:W4:Y:S01]  /*0830*/  SHFL.IDX PT, R0, R47, RZ, 0x1f ;  /* 0x00001fff2f007589 */ /* 0x000f2200000e0000 */
[----:B------:R-:W-:Y:S01]  /*0840*/  NOP ;  /* 0x0000000000007918 */ /* 0x000fe20000000000 */
[----:B----4-:R-:W-:-:S13]  /*0850*/  ISETP.NE.AND P0, PT, R0, 0x3, PT ;  /* 0x000000030000780c */ /* 0x010fda0003f05270 */
[----:B------:R-:W-:Y:S05]  /*0860*/  @P0 BRA `(.L_x_11) ;  /* 0x00000000002c0947 */ /* 0x000fea0003800000 */
[----:B--23--:R-:W-:Y:S01]  /*0870*/  UMOV UR6, 0x400 ;  /* 0x0000040000067882 */ /* 0x00cfe20000000000 */
[----:B------:R-:W-:Y:S01]  /*0880*/  UMOV UR4, 0x20 ;  /* 0x0000002000047882 */ /* 0x000fe20000000000 */
[----:B------:R-:W-:Y:S02]  /*0890*/  ULEA UR6, UR47, UR6, 0x18 ;  /* 0x000000062f067291 */ /* 0x000fe4000f8ec0ff */
[----:B------:R-:W-:-:S04]  /*08a0*/  UIADD3 UR4, UPT, UPT, -UR4, 0x100000, URZ ;  /* 0x0010000004047890 */ /* 0x000fc8000fffe1ff */
[----:B------:R-:W-:Y:S02]  /*08b0*/  USHF.L.U32 UR5, UR4, 0xb, URZ ;  /* 0x0000000b04057899 */ /* 0x000fe400080006ff */
[----:B------:R-:W-:Y:S01]  /*08c0*/  USHF.L.U32 UR4, UR4, 0x1, URZ ;  /* 0x0000000104047899 */ /* 0x000fe200080006ff */
[----:B------:R-:W-:Y:S01]  /*08d0*/  ELECT P0, URZ, PT ;  /* 0x0000000000ff782f */ /* 0x000fe20003800000 */
[----:B------:R-:W2:Y:S10]  /*08e0*/  FENCE.VIEW.ASYNC.S ;  /* 0x00000000000073c6 */ /* 0x000eb40000000000 */
[----:B--2---:R4:W2:Y:S01]  /*08f0*/  SYNCS.EXCH.64 URZ, [UR6+0x60], UR4 ;  /* 0x0000600406ff75b2 */ /* 0x0048a20008000100 */
[----:B------:R4:W3:Y:S02]  /*0900*/  SYNCS.EXCH.64 URZ, [UR6+0x68], UR4 ;  /* 0x0000680406ff75b2 */ /* 0x0008e40008000100 */
[----:B----4-:R-:W-:Y:S01]  /*0910*/  NOP ;  /* 0x0000000000007918 */ /* 0x010fe20000000000 */
.L_x_11:
[----:B------:R-:W4:Y:S01]  /*0920*/  SHFL.IDX PT, R0, R47, RZ, 0x1f ;  /* 0x00001fff2f007589 */ /* 0x000f2200000e0000 */
[----:B------:R-:W-:Y:S01]  /*0930*/  NOP ;  /* 0x0000000000007918 */ /* 0x000fe20000000000 */
[----:B----4-:R-:W-:-:S13]  /*0940*/  ISETP.NE.AND P0, PT, R0, 0x4, PT ;  /* 0x000000040000780c */ /* 0x010fda0003f05270 */
[----:B------:R-:W-:Y:S05]  /*0950*/  @P0 BRA `(.L_x_12) ;  /* 0x0000000000480947 */ /* 0x000fea0003800000 */
[----:B--23--:R-:W-:Y:S01]  /*0960*/  UMOV UR4, 0x720 ;  /* 0x0000072000047882 */ /* 0x00cfe20000000000 */
[----:B------:R-:W-:Y:S01]  /*0970*/  UMOV UR6, 0x400 ;  /* 0x0000040000067882 */ /* 0x000fe20000000000 */
[----:B------:R-:W-:Y:S01]  /*0980*/  USEL UR4, UR4, 0x620, UP4 ;  /* 0x0000062004047887 */ /* 0x000fe2000a000000 */
        /* <DEDUP_REMOVED lines=10> */
[----:B--2---:R4:W2:Y:S08]  /*0a30*/  SYNCS.EXCH.64 URZ, [UR6+0x70], UR8 ;  /* 0x0000700806ff75b2 */ /* 0x0048b00008000100 */
[----:B------:R4:W3:Y:S01]  /*0a40*/  SYNCS.EXCH.64 URZ, [UR6+0x80], UR4 ;  /* 0x0000800406ff75b2 */ /* 0x0008e20008000100 */
[----:B------:R4:W1:Y:S01]  /*0a50*/  SYNCS.EXCH.64 URZ, [UR6+0x78], UR8 ;  /* 0x0000780806ff75b2 */ /* 0x0008620008000100 */
[----:B------:R4:W1:Y:S02]  /*0a60*/  SYNCS.EXCH.64 URZ, [UR6+0x88], UR4 ;  /* 0x0000880406ff75b2 */ /* 0x0008640008000100 */
[----:B----4-:R-:W-:Y:S01]  /*0a70*/  NOP ;  /* 0x0000000000007918 */ /* 0x010fe20000000000 */
.L_x_12:
[----:B------:R-:W4:Y:S01]  /*0a80*/  SHFL.IDX PT, R0, R47, RZ, 0x1f ;  /* 0x00001fff2f007589 */ /* 0x000f2200000e0000 */
[----:B------:R-:W-:Y:S01]  /*0a90*/  NOP ;  /* 0x0000000000007918 */ /* 0x000fe20000000000 */
[----:B----4-:R-:W-:-:S13]  /*0aa0*/  ISETP.NE.AND P0, PT, R0, 0x5, PT ;  /* 0x000000050000780c */ /* 0x010fda0003f05270 */
[----:B------:R-:W-:Y:S05]  /*0ab0*/  @P0 BRA `(.L_x_13) ;  /* 0x0000000000540947 */ /* 0x000fea0003800000 */
[----:B--23--:R-:W-:Y:S01]  /*0ac0*/  UMOV UR4, 0x400 ;  /* 0x0000040000047882 */ /* 0x00cfe20000000000 */
        /* <DEDUP_REMOVED lines=14> */
[----:B------:R4:W1:Y:S01]  /*0bb0*/  SYNCS.EXCH.64 URZ, [UR4+0xb8], UR8 ;  /* 0x0000b80804ff75b2 */ /* 0x0008620008000100 */
[----:B------:R4:W1:Y:S01]  /*0bc0*/  SYNCS.EXCH.64 URZ, [UR4+0xa0], UR6 ;  /* 0x0000a00604ff75b2 */ /* 0x0008620008000100 */
[----:B------:R4:W1:Y:S01]  /*0bd0*/  SYNCS.EXCH.64 URZ, [UR4+0xc0], UR8 ;  /* 0x0000c00804ff75b2 */ /* 0x0008620008000100 */
[----:B------:R4:W1:Y:S01]  /*0be0*/  SYNCS.EXCH.64 URZ, [UR4+0xa8], UR6 ;  /* 0x0000a80604ff75b2 */ /* 0x0008620008000100 */
[----:B------:R4:W1:Y:S02]  /*0bf0*/  SYNCS.EXCH.64 URZ, [UR4+0xc8], UR8 ;  /* 0x0000c80804ff75b2 */ /* 0x0008640008000100 */
[----:B----4-:R-:W-:Y:S01]  /*0c00*/  NOP ;  /* 0x0000000000007918 */ /* 0x010fe20000000000 */
.L_x_13:
[----:B------:R-:W4:Y:S01]  /*0c10*/  SHFL.IDX PT, R0, R47, RZ, 0x1f ;  /* 0x00001fff2f007589 */ /* 0x000f2200000e0000 */
[----:B------:R-:W-:Y:S01]  /*0c20*/  ISETP.NE.OR P1, PT, RZ, UR18, !P1 ;  /* 0x00000012ff007c0c */ /* 0x000fe2000cf25670 */
        /* <DEDUP_REMOVED lines=12> */
[----:B------:R4:W3:Y:S01]  /*0cf0*/  SYNCS.EXCH.64 URZ, [UR4+0xe0], UR6 ;  /* 0x0000e00604ff75b2 */ /* 0x0008e20008000100 */
[----:B------:R4:W1:Y:S01]  /*0d00*/  SYNCS.EXCH.64 URZ, [UR4+0xd8], UR6 ;  /* 0x0000d80604ff75b2 */ /* 0x0008620008000100 */
[----:B------:R4:W1:Y:S02]  /*0d10*/  SYNCS.EXCH.64 URZ, [UR4+0xe8], UR6 ;  /* 0x0000e80604ff75b2 */ /* 0x0008640008000100 */
[----:B----4-:R-:W-:Y:S01]  /*0d20*/  NOP ;  /* 0x0000000000007918 */ /* 0x010fe20000000000 */
.L_x_14:
[----:B------:R-:W-:Y:S01]  /*0d30*/  VOTEU.ALL UP0, P1 ;  /* 0x0000000000ff7886 */ /* 0x000fe20000800000 */
[----:B--23--:R-:W-:Y:S01]  /*0d40*/  UMOV UR4, 0x20 ;  /* 0x0000002000047882 */ /* 0x00cfe20000000000 */
[----:B------:R-:W2:Y:S01]  /*0d50*/  LDCU UR7, c[0x0][0x36c] ;  /* 0x00006d80ff0777ac */ /* 0x000ea20008000800 */
[----:B------:R-:W-:Y:S01]  /*0d60*/  NOP ;  /* 0x0000000000007918 */ /* 0x000fe20000000000 */
[----:B------:R-:W-:Y:S01]  /*0d70*/  LOP3.LUT R0, R60, 0x1f, RZ, 0xc0, !PT ;  /* 0x0000001f3c007812 */ /* 0x000fe200078ec0ff */
[----:B------:R-:W-:Y:S01]  /*0d80*/  @!UP0 UMOV UR6, 0x400 ;  /* 0x0000040000068882 */ /* 0x000fe20000000000 */
[----:B------:R-:W-:-:S04]  /*0d90*/  @!UP0 UIADD3 UR4, UPT, UPT, -UR4, 0x100000, URZ ;  /* 0x0010000004048890 */ /* 0x000fc8000fffe1ff */
[----:B------:R-:W-:Y:S02]  /*0da0*/  @!UP0 USHF.L.U32 UR5, UR4, 0xb, URZ ;  /* 0x0000000b04058899 */ /* 0x000fe400080006ff */
[----:B------:R-:W-:Y:S02]  /*0db0*/  @!UP0 USHF.L.U32 UR4, UR4, 0x1, URZ ;  /* 0x0000000104048899 */ /* 0x000fe400080006ff */
[----:B------:R-:W-:Y:S01]  /*0dc0*/  @!UP0 ULEA UR6, UR47, UR6, 0x18 ;  /* 0x000000062f068291 */ /* 0x000fe2000f8ec0ff */
[----:B------:R-:W-:Y:S01]  /*0dd0*/  VOTEU.ALL UP0, P1 ;  /* 0x0000000000ff7886 */ /* 0x000fe20000800000 */
[----:B------:R-:W-:Y:S02]  /*0de0*/  UISETP.NE.AND UP5, UPT, UR18, URZ, UPT ;  /* 0x000000ff1200728c */ /* 0x000fe4000bfa5270 */
[----:B--2---:R-:W-:Y:S01]  /*0df0*/  UISETP.EQ.U32.AND UP6, UPT, UR7, 0x1, UPT ;  /* 0x000000010700788c */ /* 0x004fe2000bfc2070 */
[----:B------:R-:W2:Y:S07]  /*0e00*/  FENCE.VIEW.ASYNC.S ;  /* 0x00000000000073c6 */ /* 0x000eae0000000000 */
[----:B--2---:R2:W3:Y:S01]  /*0e10*/  @!UP0 SYNCS.EXCH.64 URZ, [UR6+0xf0], UR4 ;  /* 0x0000f00406ff85b2 */ /* 0x0044e20008000100 */
[----:B------:R-:W-:Y:S05]  /*0e20*/  BRA.U !UP6, `(.L_x_15) ;  /* 0x000000010e087547 */ /* 0x000fea000b800000 */
[----:B-1-3--:R-:W-:Y:S01]  /*0e30*/  UCGABAR_ARV ;  /* 0x00000000000079c7 */ /* 0x00afe20008000000 */
[----:B------:R-:W-:Y:S05]  /*0e40*/  BRA `(.L_x_16) ;  /* 0x0000000000047947 */ /* 0x000fea0003800000 */
.L_x_15:
[----:B-1-3--:R-:W-:Y:S01]  /*0e50*/  NOP ;  /* 0x0000000000007918 */ /* 0x00afe20000000000 */
.L_x_16:
[----:B------:R-:W1:Y:S01]  /*0e60*/  S2UR UR31, SR_CTAID.X ;  /* 0x00000000001f79c3 */ /* 0x000e620000002500 */
[----:B------:R-:W-:-:S05]  /*0e70*/  CS2R.32 R50, SR_CgaSize ;  /* 0x0000000000327805 */ /* 0x000fca0000008a00 */
[----:B------:R-:W-:-:S05]  /*0e80*/  IMAD R50, R50, -0xa0, RZ ;  /* 0xffffff6032327824 */ /* 0x000fca00078e02ff */
[----:B--2---:R-:W-:-:S14]  /*0e90*/  R2UR UR5, R50 ;  /* 0x00000000320572ca */ /* 0x004fdc00000e0000 */
[----:B------:R-:W2:Y:S01]  /*0ea0*/  LDCU UR5, c[0x0][UR5+0x2b0] ;  /* 0x00005600050577ac */ /* 0x000ea20008000800 */
[----:B------:R-:W-:-:S05]  /*0eb0*/  CS2R.32 R50, SR_CgaSize ;  /* 0x0000000000327805 */ /* 0x000fca0000008a00 */
[----:B------:R-:W-:-:S05]  /*0ec0*/  IMAD R50, R50, -0xa0, RZ ;  /* 0xffffff6032327824 */ /* 0x000fca00078e02ff */
[----:B------:R-:W-:-:S14]  /*0ed0*/  R2UR UR4, R50 ;  /* 0x00000000320472ca */ /* 0x000fdc00000e0000 */
[----:B------:R-:W3:Y:S01]  /*0ee0*/  LDCU UR4, c[0x0][UR4+0x2b4] ;  /* 0x00005680040477ac */ /* 0x000ee20008000800 */
[----:B------:R-:W4:Y:S01]  /*0ef0*/  S2UR UR30, SR_CTAID.Y ;  /* 0x00000000001e79c3 */ /* 0x000f220000002600 */
[----:B------:R-:W-:-:S05]  /*0f00*/  CS2R.32 R50, SR_CgaSize ;  /* 0x0000000000327805 */ /* 0x000fca0000008a00 */
[----:B------:R-:W-:-:S05]  /*0f10*/  IMAD R50, R50, -0xa0, RZ ;  /* 0xffffff6032327824 */ /* 0x000fca00078e02ff */
[----:B------:R-:W-:-:S14]  /*0f20*/  R2UR UR7, R50 ;  /* 0x00000000320772ca */ /* 0x000fdc00000e0000 */
[----:B------:R-:W3:Y:S01]  /*0f30*/  LDCU UR7, c[0x0][UR7+0x2a4] ;  /* 0x00005480070777ac */ /* 0x000ee20008000800 */
[----:B------:R-:W-:-:S05]  /*0f40*/  CS2R.32 R50, SR_CgaSize ;  /* 0x0000000000327805 */ /* 0x000fca0000008a00 */
[----:B------:R-:W-:-:S05]  /*0f50*/  IMAD R50, R50, -0xa0, RZ ;  /* 0xffffff6032327824 */ /* 0x000fca00078e02ff */
[----:B------:R-:W-:-:S14]  /*0f60*/  R2UR UR63, R50 ;  /* 0x00000000323f72ca */ /* 0x000fdc00000e0000 */
[----:B------:R-:W3:Y:S01]  /*0f70*/  LDCU UR63, c[0x0][UR63+0x2a0] ;  /* 0x000054003f3f77ac */ /* 0x000ee20008000800 */
[----:B------:R-:W-:Y:S01]  /*0f80*/  UISETP.GT.U32.AND UP0, UPT, UR48, 0xffff, UPT ;  /* 0x0000ffff3000788c */ /* 0x000fe2000bf04070 */
[----:B------:R-:W3:Y:S01]  /*0f90*/  LDCU UR19, c[0x0][0xb24] ;  /* 0x00016480ff1377ac */ /* 0x000ee20008000800 */
[----:B------:R-:W3:Y:S01]  /*0fa0*/  LDCU UR45, c[0x0][0xb24] ;  /* 0x00016480ff2d77ac */ /* 0x000ee20008000800 */
[----:B-1----:R-:W-:Y:S01]  /*0fb0*/  I2FP.F32.U32 R3, UR31 ;  /* 0x0000001f00037c45 */ /* 0x002fe20008201000 */
[----:B------:R-:W1:Y:S04]  /*0fc0*/  LDCU UR23, c[0x0][0xb30] ;  /* 0x00016600ff1777ac */ /* 0x000e680008000800 */
[----:B--2---:R-:W-:Y:S01]  /*0fd0*/  FMUL R3, R3, UR5 ;  /* 0x0000000503037c20 */ /* 0x004fe20008400000 */
[----:B------:R-:W-:Y:S01]  /*0fe0*/  USHF.L.U32 UR24, UR47, 0x9, URZ ;  /* 0x000000092f187899 */ /* 0x000fe200080006ff */
[----:B----4-:R-:W-:Y:S01]  /*0ff0*/  I2FP.F32.U32 R2, UR30 ;  /* 0x0000001e00027c45 */ /* 0x010fe20008201000 */
[----:B------:R-:W-:-:S03]  /*1000*/  USHF.L.U32 UR46, UR31, 0x6, URZ ;  /* 0x000000061f2e7899 */ /* 0x000fc600080006ff */
[----:B------:R-:W2:Y:S01]  /*1010*/  F2I.U32.TRUNC.NTZ R3, R3 ;  /* 0x0000000300037305 */ /* 0x000ea2000020f000 */
[----:B------:R-:W-:Y:S01]  /*1020*/  USEL UR21, UR48, 0xffff, !UP0 ;  /* 0x0000ffff30157887 */ /* 0x000fe2000c000000 */
[----:B---3--:R-:W-:-:S06]  /*1030*/  FMUL R2, R2, UR4 ;  /* 0x0000000402027c20 */ /* 0x008fcc0008400000 */
[----:B------:R-:W3:Y:S01]  /*1040*/  F2I.U32.TRUNC.NTZ R2, R2 ;  /* 0x0000000200027305 */ /* 0x000ee2000020f000 */
[----:B--2---:R-:W-:Y:S02]  /*1050*/  R2UR UR4, R3 ;  /* 0x00000000030472ca */ /* 0x004fe400000e0000 */
[----:B------:R-:W-:Y:S02]  /*1060*/  PRMT R3, RZ, 0x7610, R3 ;  /* 0x00007610ff037816 */ /* 0x000fe40000000003 */
[----:B---3--:R-:W-:Y:S02]  /*1070*/  R2UR UR6, R2 ;  /* 0x00000000020672ca */ /* 0x008fe400000e0000 */
[----:B------:R-:W-:-:S07]  /*1080*/  PRMT R2, RZ, 0x7610, R2 ;  /* 0x00007610ff027816 */ /* 0x000fce0000000002 */
[----:B------:R-:W-:-:S04]  /*1090*/  UIADD3 UR5, UPT, UPT, -UR4, URZ, URZ ;  /* 0x000000ff04057290 */ /* 0x000fc8000fffe1ff */
[----:B------:R-:W-:Y:S02]  /*10a0*/  UIMAD UR63, UR63, UR5, UR31 ;  /* 0x000000053f3f72a4 */ /* 0x000fe4000f8e021f */
[----:B------:R-:W-:-:S04]  /*10b0*/  UIADD3 UR4, UPT, UPT, -UR6, URZ, URZ ;  /* 0x000000ff06047290 */ /* 0x000fc8000fffe1ff */
[----:B------:R-:W-:-:S06]  /*10c0*/  UIMAD UR4, UR7, UR4, UR30 ;  /* 0x00000004070472a4 */ /* 0x000fcc000f8e021e */
[----:B------:R-:W-:Y:S01]  /*10d0*/  IMAD.U32 R50, RZ, RZ, UR4 ;  /* 0x00000004ff327e24 */ /* 0x000fe2000f8e00ff */
[----:B-1----:R-:W-:Y:S06]  /*10e0*/  BRA.U UP5, `(.L_x_17) ;  /* 0x0000000105687547 */ /* 0x002fec000b800000 */
[----:B------:R-:W-:Y:S01]  /*10f0*/  R2UR UR4, R50 ;  /* 0x00000000320472ca */ /* 0x000fe200000e0000 */
[----:B------:R-:W-:-:S12]  /*1100*/  ULOP3.LUT UR5, UR63, 0x4, URZ, 0x3c, !UPT ;  /* 0x000000043f057892 */ /* 0x000fd8000f8e3cff */
[----:B------:R-:W-:Y:S02]  /*1110*/  UISETP.NE.AND UP0, UPT, UR4, URZ, UPT ;  /* 0x000000ff0400728c */ /* 0x000fe4000bf05270 */
[----:B------:R-:W-:Y:S02]  /*1120*/  ULOP3.LUT UR4, UR63, 0x2, URZ, 0x3c, !UPT ;  /* 0x000000023f047892 */ /* 0x000fe4000f8e3cff */
[----:B------:R-:W-:-:S04]  /*1130*/  UISETP.GT.U32.AND UP2, UPT, UR63, 0x1, UP0 ;  /* 0x000000013f00788c */ /* 0x000fc80008744070 */
[----:B------:R-:W-:Y:S02]  /*1140*/  USEL UR8, URZ, 0x1, UP2 ;  /* 0x00000001ff087887 */ /* 0x000fe40009000000 */
[----:B------:R-:W-:Y:S02]  /*1150*/  USEL UR7, URZ, 0x2, UP2 ;  /* 0x00000002ff077887 */ /* 0x000fe40009000000 */
[----:B------:R-:W-:Y:S02]  /*1160*/  UISETP.GT.U32.AND UP2, UPT, UR4, 0x1, UP0 ;  /* 0x000000010400788c */ /* 0x000fe40008744070 */
[----:B------:R-:W-:Y:S02]  /*1170*/  ULOP3.LUT UR4, UR63, 0x6, URZ, 0x3c, !UPT ;  /* 0x000000063f047892 */ /* 0x000fe4000f8e3cff */
[----:B------:R-:W-:Y:S02]  /*1180*/  USEL UR6, URZ, 0x4, UP2 ;  /* 0x00000004ff067887 */ /* 0x000fe40009000000 */
[----:B------:R-:W-:-:S02]  /*1190*/  USEL UR9, URZ, 0x8, UP2 ;  /* 0x00000008ff097887 */ /* 0x000fc40009000000 */
[----:B------:R-:W-:Y:S02]  /*11a0*/  UISETP.GT.U32.AND UP2, UPT, UR5, 0x1, UP0 ;  /* 0x000000010500788c */ /* 0x000fe40008744070 */
[----:B------:R-:W-:Y:S02]  /*11b0*/  UISETP.GT.U32.AND UP0, UPT, UR4, 0x1, UP0 ;  /* 0x000000010400788c */ /* 0x000fe40008704070 */
[----:B------:R-:W-:Y:S02]  /*11c0*/  USEL UR4, URZ, 0x10, UP2 ;  /* 0x00000010ff047887 */ /* 0x000fe40009000000 */
[----:B------:R-:W-:Y:S02]  /*11d0*/  UIADD3 UR5, UPT, UPT, UR6, UR7, UR8 ;  /* 0x0000000706057290 */ /* 0x000fe4000fffe008 */
[----:B------:R-:W-:Y:S02]  /*11e0*/  USEL UR7, URZ, 0x40, UP0 ;  /* 0x00000040ff077887 */ /* 0x000fe40008000000 */
[----:B------:R-:W-:-:S02]  /*11f0*/  USEL UR8, URZ, 0x20, UP2 ;  /* 0x00000020ff087887 */ /* 0x000fc40009000000 */
[----:B------:R-:W-:Y:S02]  /*1200*/  UIADD3 UR5, UPT, UPT, UR4, UR5, UR9 ;  /* 0x0000000504057290 */ /* 0x000fe4000fffe009 */
[----:B------:R-:W-:Y:S02]  /*1210*/  ULOP3.LUT UR4, UR63, 0xfffffffe, URZ, 0xc0, !UPT ;  /* 0xfffffffe3f047892 */ /* 0x000fe4000f8ec0ff */
[----:B------:R-:W-:Y:S02]  /*1220*/  USEL UR6, URZ, 0x80, UP0 ;  /* 0x00000080ff067887 */ /* 0x000fe40008000000 */
[----:B------:R-:W-:-:S03]  /*1230*/  UIADD3 UR5, UPT, UPT, UR7, UR5, UR8 ;  /* 0x0000000507057290 */ /* 0x000fc6000fffe008 */
[----:B------:R-:W-:Y:S01]  /*1240*/  UMOV UR7, 0x3 ;  /* 0x0000000300077882 */ /* 0x000fe20000000000 */
[----:B------:R-:W-:Y:S02]  /*1250*/  UIADD3 UR5, UPT, UPT, UR5, UR6, URZ ;  /* 0x0000000605057290 */ /* 0x000fe4000fffe0ff */
[----:B------:R-:W-:-:S04]  /*1260*/  USHF.L.U32 UR4, UR7, UR4, URZ ;  /* 0x0000000407047299 */ /* 0x000fc800080006ff */
[----:B------:R-:W-:Y:S02]  /*1270*/  MOV R3, UR5 ;  /* 0x0000000500037c02 */ /* 0x000fe40008000f00 */
[----:B------:R-:W-:-:S07]  /*1280*/  IMAD.U32 R2, RZ, RZ, UR4 ;  /* 0x00000004ff027e24 */ /* 0x000fce000f8e00ff */
.L_x_17:
[----:B------:R-:W1:Y:S01]  /*1290*/  S2UR UR36, SR_CTAID.Z ;  /* 0x00000000002479c3 */ /* 0x000e620000002700 */
[----:B------:R-:W-:Y:S01]  /*12a0*/  UISETP.GE.AND UP0, UPT, UR19, 0x1, UPT ;  /* 0x000000011300788c */ /* 0x000fe2000bf06270 */
[----:B------:R-:W-:-:S08]  /*12b0*/  UMOV UR25, 0x55 ;  /* 0x0000005500197882 */ /* 0x000fd00000000000 */
[----:B------:R-:W-:Y:S05]  /*12c0*/  BRA.U !UP0, `(.L_x_18) ;  /* 0x0000000108d07547 */ /* 0x000fea000b800000 */
[----:B------:R-:W2:Y:S01]  /*12d0*/  LDCU.128 UR12, c[0x0][0xb10] ;  /* 0x00016200ff0c77ac */ /* 0x000ea20008000c00 */
[----:B------:R-:W3:Y:S01]  /*12e0*/  LDCU UR6, c[0x0][0x370] ;  /* 0x00006e00ff0677ac */ /* 0x000ee20008000800 */
[----:B------:R-:W4:Y:S01]  /*12f0*/  LDCU UR7, c[0x0][0x374] ;  /* 0x00006e80ff0777ac */ /* 0x000f220008000800 */
[----:B------:R-:W1:Y:S01]  /*1300*/  LDCU UR20, c[0x0][0xb0c] ;  /* 0x00016180ff1477ac */ /* 0x000e620008000800 */
[----:B------:R-:W1:Y:S01]  /*1310*/  LDCU UR22, c[0x0][0xb20] ;  /* 0x00016400ff1677ac */ /* 0x000e620008000800 */
[----:B------:R-:W1:Y:S01]  /*1320*/  LDCU.64 UR8, c[0x0][0xb28] ;  /* 0x00016500ff0877ac */ /* 0x000e620008000a00 */
[----:B--2---:R-:W-:Y:S02]  /*1330*/  UISETP.NE.AND UP3, UPT, UR14, 0x1, UPT ;  /* 0x000000010e00788c */ /* 0x004fe4000bf65270 */
[----:B----4-:R-:W-:Y:S02]  /*1340*/  UIMAD.WIDE.U32 UR10, UR7, UR15, URZ ;  /* 0x0000000f070a72a5 */ /* 0x010fe4000f8e00ff */
[----:B---3--:R-:W-:-:S02]  /*1350*/  UIMAD.WIDE.U32 UR16, UR6, UR12, URZ ;  /* 0x0000000c061072a5 */ /* 0x008fc4000f8e00ff */
[----:B-1----:R-:W-:Y:S02]  /*1360*/  UISETP.NE.AND UP0, UPT, UR20, 0x1, UPT ;  /* 0x000000011400788c */ /* 0x002fe4000bf05270 */
[----:B------:R-:W-:Y:S01]  /*1370*/  UIMAD.WIDE.U32 UR4, UR31, UR12, URZ ;  /* 0x0000000c1f0472a5 */ /* 0x000fe2000f8e00ff */
[----:B------:R-:W-:Y:S02]  /*1380*/  UMOV UR10, UR11 ;  /* 0x0000000b000a7c82 */ /* 0x000fe40008000000 */
[----:B------:R-:W-:Y:S01]  /*1390*/  UMOV UR16, UR17 ;  /* 0x0000001100107c82 */ /* 0x000fe20008000000 */
[----:B------:R-:W-:Y:S02]  /*13a0*/  @UP3 USHF.R.U32.HI UR7, URZ, UR22, UR10 ;  /* 0x00000016ff073299 */ /* 0x000fe4000801160a */
[----:B------:R-:W-:Y:S02]  /*13b0*/  UISETP.NE.AND UP2, UPT, UR19, 0x1, UPT ;  /* 0x000000011300788c */ /* 0x000fe4000bf45270 */
[----:B------:R-:W-:-:S02]  /*13c0*/  USHF.R.U32.HI UR5, URZ, UR13, UR5 ;  /* 0x0000000dff057299 */ /* 0x000fc40008011605 */
[----:B------:R-:W-:Y:S02]  /*13d0*/  @UP0 USHF.R.U32.HI UR6, URZ, UR13, UR16 ;  /* 0x0000000dff060299 */ /* 0x000fe40008011610 */
[----:B------:R-:W-:Y:S02]  /*13e0*/  UIMAD.WIDE.U32 UR12, UR30, UR15, URZ ;  /* 0x0000000f1e0c72a5 */ /* 0x000fe4000f8e00ff */
[----:B------:R-:W-:Y:S02]  /*13f0*/  UIMAD.WIDE.U32 UR10, UR7, UR8, URZ ;  /* 0x00000008070a72a5 */ /* 0x000fe4000f8e00ff */
[----:B------:R-:W-:Y:S02]  /*1400*/  UIMAD.WIDE.U32 UR16, UR6, UR8, URZ ;  /* 0x00000008061072a5 */ /* 0x000fe4000f8e00ff */
[----:B------:R-:W-:Y:S01]  /*1410*/  USEL UR5, UR31, UR5, !UP0 ;  /* 0x000000051f057287 */ /* 0x000fe2000c000000 */
[----:B------:R-:W-:Y:S02]  /*1420*/  UMOV UR4, UR13 ;  /* 0x0000000d00047c82 */ /* 0x000fe40008000000 */
[----:B------:R-:W-:Y:S01]  /*1430*/  UMOV UR10, UR11 ;  /* 0x0000000b000a7c82 */ /* 0x000fe20008000000 */
[----:B------:R-:W-:-:S02]  /*1440*/  USHF.R.U32.HI UR4, URZ, UR22, UR4 ;  /* 0x00000016ff047299 */ /* 0x000fc40008011604 */
[----:B------:R-:W-:Y:S01]  /*1450*/  @UP2 USHF.R.U32.HI UR7, URZ, UR9, UR10 ;  /* 0x00000009ff072299 */ /* 0x000fe2000801160a */
[----:B------:R-:W-:Y:S01]  /*1460*/  UMOV UR16, UR17 ;  /* 0x0000001100107c82 */ /* 0x000fe20008000000 */
[----:B------:R-:W-:Y:S02]  /*1470*/  USEL UR4, UR30, UR4, !UP3 ;  /* 0x000000041e047287 */ /* 0x000fe4000d800000 */
[----:B------:R-:W-:Y:S02]  /*1480*/  @UP2 USHF.R.U32.HI UR6, URZ, UR9, UR16 ;  /* 0x00000009ff062299 */ /* 0x000fe40008011610 */
[----:B------:R-:W-:Y:S02]  /*1490*/  UIMAD UR7, UR7, UR19, URZ ;  /* 0x00000013070772a4 */ /* 0x000fe4000f8e02ff */
[----:B------:R-:W-:Y:S02]  /*14a0*/  UIMAD UR12, UR6, UR19, URZ ;  /* 0x00000013060c72a4 */ /* 0x000fe4000f8e02ff */
[----:B------:R-:W-:-:S02]  /*14b0*/  UISETP.GE.AND UP0, UPT, UR4, UR7, UPT ;  /* 0x000000070400728c */ /* 0x000fc4000bf06270 */
[----:B------:R-:W-:Y:S02]  /*14c0*/  UIMAD.WIDE.U32 UR10, UR4, UR8, URZ ;  /* 0x00000008040a72a5 */ /* 0x000fe4000f8e00ff */
[----:B------:R-:W-:Y:S02]  /*14d0*/  UISETP.GE.OR UP0, UPT, UR5, UR12, UP0 ;  /* 0x0000000c0500728c */ /* 0x000fe40008706670 */
[----:B------:R-:W-:Y:S02]  /*14e0*/  UIMAD.WIDE.U32 UR12, UR5, UR8, URZ ;  /* 0x00000008050c72a5 */ /* 0x000fe4000f8e00ff */
[----:B------:R-:W-:Y:S01]  /*14f0*/  UIADD3 UR10, UPT, UPT, -UR4, URZ, URZ ;  /* 0x000000ff040a7290 */ /* 0x000fe2000fffe1ff */
[----:B------:R-:W-:Y:S01]  /*1500*/  UMOV UR8, UR11 ;  /* 0x0000000b00087c82 */ /* 0x000fe20008000000 */
[----:B------:R-:W-:Y:S02]  /*1510*/  UIADD3 UR11, UPT, UPT, -UR5, URZ, URZ ;  /* 0x000000ff050b7290 */ /* 0x000fe4000fffe1ff */
[----:B------:R-:W-:-:S03]  /*1520*/  USHF.R.U32.HI UR8, URZ, UR9, UR8 ;  /* 0x00000009ff087299 */ /* 0x000fc60008011608 */
[----:B------:R-:W-:Y:S01]  /*1530*/  @!UP0 UMOV UR7, UR13 ;  /* 0x0000000d00078c82 */ /* 0x000fe20008000000 */
[----:B------:R-:W-:Y:S02]  /*1540*/  UIMAD UR30, UR14, UR10, UR30 ;  /* 0x0000000a0e1e72a4 */ /* 0x000fe4000f8e021e */
[----:B------:R-:W-:Y:S02]  /*1550*/  USEL UR8, UR4, UR8, !UP2 ;  /* 0x0000000804087287 */ /* 0x000fe4000d000000 */
[----:B------:R-:W-:Y:S02]  /*1560*/  @!UP0 USHF.R.U32.HI UR7, URZ, UR9, UR7 ;  /* 0x00000009ff078299 */ /* 0x000fe40008011607 */
[----:B------:R-:W-:Y:S02]  /*1570*/  UIADD3 UR9, UPT, UPT, -UR8, URZ, URZ ;  /* 0x000000ff08097290 */ /* 0x000fe4000fffe1ff */
[----:B------:R-:W-:Y:S02]  /*1580*/  @!UP0 USEL UR7, UR5, UR7, !UP2 ;  /* 0x0000000705078287 */ /* 0x000fe4000d000000 */
[----:B------:R-:W-:-:S02]  /*1590*/  UIMAD UR9, UR19, UR9, UR4 ;  /* 0x00000009130972a4 */ /* 0x000fc4000f8e0204 */
[----:B------:R-:W-:Y:S02]  /*15a0*/  @!UP0 UIADD3 UR8, UPT, UPT, UR8, -UR7, URZ ;  /* 0x8000000708088290 */ /* 0x000fe4000fffe0ff */
[----:B------:R-:W-:Y:S02]  /*15b0*/  @!UP0 UIMAD UR6, UR9, UR6, UR7 ;  /* 0x00000006090682a4 */ /* 0x000fe4000f8e0207 */
[----:B------:R-:W-:Y:S02]  /*15c0*/  @!UP0 UIMAD UR4, UR8, UR19, UR5 ;  /* 0x00000013080482a4 */ /* 0x000fe4000f8e0205 */
[----:B------:R-:W-:Y:S02]  /*15d0*/  UIMAD UR31, UR20, UR11, UR31 ;  /* 0x0000000b141f72a4 */ /* 0x000fe4000f8e021f */
[----:B------:R-:W-:Y:S01]  /*15e0*/  UIMAD UR30, UR4, UR14, UR30 ;  /* 0x0000000e041e72a4 */ /* 0x000fe2000f8e021e */
[----:B------:R-:W-:Y:S02]  /*15f0*/  @!UP0 UMOV UR5, UR6 ;  /* 0x0000000600058c82 */ /* 0x000fe40008000000 */
[----:B------:R-:W-:-:S12]  /*1600*/  UIMAD UR31, UR5, UR20, UR31 ;  /* 0x00000014051f72a4 */ /* 0x000fd8000f8e021f */
.L_x_18:
[----:B------:R-:W-:Y:S02]  /*1610*/  UISETP.NE.AND UP2, UPT, UR23, 0x1, UPT ;  /* 0x000000011700788c */ /* 0x000fe4000bf45270 */
[----:B------:R-:W-:Y:S02]  /*1620*/  ULOP3.LUT UR21, UR21, 0xffff, URZ, 0xc0, !UPT ;  /* 0x0000ffff15157892 */ /* 0x000fe4000f8ec0ff */
[----:B------:R-:W-:Y:S02]  /*1630*/  UISETP.NE.AND UP0, UPT, UR18, 0x2, UPT ;  /* 0x000000021200788c */ /* 0x000fe4000bf05270 */
[----:B------:R-:W-:Y:S02]  /*1640*/  ULOP3.LUT UR24, UR24, 0xc00, URZ, 0xc0, !UPT ;  /* 0x00000c0018187892 */ /* 0x000fe4000f8ec0ff */
[----:B------:R-:W-:Y:S02]  /*1650*/  ULOP3.LUT UR46, UR46, 0x40, URZ, 0xc0, !UPT ;  /* 0x000000402e2e7892 */ /* 0x000fe4000f8ec0ff */
[----:B------:R-:W-:Y:S01]  /*1660*/  USHF.L.U32 UR21, UR25, UR21, URZ ;  /* 0x0000001519157299 */ /* 0x000fe200080006ff */
[----:B------:R-:W-:Y:S11]  /*1670*/  BRA.U UP2, `(.L_x_19) ;  /* 0x0000000102407547 */ /* 0x000ff6000b800000 */
[----:B------:R-:W2:Y:S01]  /*1680*/  LDCU.128 UR8, c[0x0][0xb10] ;  /* 0x00016200ff0877ac */ /* 0x000ea20008000c00 */
[----:B------:R-:W3:Y:S01]  /*1690*/  LDCU UR12, c[0x0][0xb0c] ;  /* 0x00016180ff0c77ac */ /* 0x000ee20008000800 */
[----:B------:R-:W4:Y:S01]  /*16a0*/  LDCU UR13, c[0x0][0xb20] ;  /* 0x00016400ff0d77ac */ /* 0x000f220008000800 */
[----:B--2---:R-:W-:Y:S02]  /*16b0*/  UIMAD.WIDE.U32 UR4, UR31, UR8, URZ ;  /* 0x000000081f0472a5 */ /* 0x004fe4000f8e00ff */
[----:B------:R-:W-:Y:S02]  /*16c0*/  UIMAD.WIDE.U32 UR6, UR30, UR11, URZ ;  /* 0x0000000b1e0672a5 */ /* 0x000fe4000f8e00ff */
[----:B---3--:R-:W-:Y:S02]  /*16d0*/  UISETP.NE.AND UP2, UPT, UR12, 0x1, UPT ;  /* 0x000000010c00788c */ /* 0x008fe4000bf45270 */
[----:B------:R-:W-:-:S03]  /*16e0*/  USHF.R.U32.HI UR5, URZ, UR9, UR5 ;  /* 0x00000009ff057299 */ /* 0x000fc60008011605 */
[----:B------:R-:W-:Y:S01]  /*16f0*/  UMOV UR4, UR7 ;  /* 0x0000000700047c82 */ /* 0x000fe20008000000 */
[----:B------:R-:W-:Y:S02]  /*1700*/  USEL UR5, UR31, UR5, !UP2 ;  /* 0x000000051f057287 */ /* 0x000fe4000d000000 */
[----:B------:R-:W-:Y:S02]  /*1710*/  UISETP.NE.AND UP2, UPT, UR10, 0x1, UPT ;  /* 0x000000010a00788c */ /* 0x000fe4000bf45270 */
[----:B----4-:R-:W-:-:S04]  /*1720*/  USHF.R.U32.HI UR4, URZ, UR13, UR4 ;  /* 0x0000000dff047299 */ /* 0x010fc80008011604 */
[----:B------:R-:W-:-:S04]  /*1730*/  USEL UR4, UR30, UR4, !UP2 ;  /* 0x000000041e047287 */ /* 0x000fc8000d000000 */
[----:B------:R-:W-:Y:S02]  /*1740*/  UIADD3 UR6, UPT, UPT, UR5, -UR4, URZ ;  /* 0x8000000405067290 */ /* 0x000fe4000fffe0ff */
[----:B------:R-:W-:Y:S02]  /*1750*/  UIADD3 UR4, UPT, UPT, -UR5, UR4, URZ ;  /* 0x0000000405047290 */ /* 0x000fe4000fffe1ff */
[----:B------:R-:W-:Y:S02]  /*1760*/  UIMAD UR30, UR6, UR10, UR30 ;  /* 0x0000000a061e72a4 */ /* 0x000fe4000f8e021e */
[----:B------:R-:W-:-:S12]  /*1770*/  UIMAD UR31, UR4, UR12, UR31 ;  /* 0x0000000c041f72a4 */ /* 0x000fd8000f8e021f */
.L_x_19:
[----:B------:R-:W-:Y:S05]  /*1780*/  BRA.U !UP6, `(.L_x_20) ;  /* 0x000000010e0c7547 */ /* 0x000fea000b800000 */
[----:B------:R-:W-:Y:S01]  /*1790*/  UCGABAR_WAIT ;  /* 0x0000000000007dc7 */ /* 0x000fe20008000000 */
[----:B------:R-:W-:Y:S01]  /*17a0*/  CCTL.IVALL ;  /* 0x00000000ff00798f */ /* 0x000fe20002000000 */
[----:B------:R-:W-:Y:S05]  /*17b0*/  BRA `(.L_x_21) ;  /* 0x0000000000047947 */ /* 0x000fea0003800000 */
.L_x_20:
[----:B------:R-:W-:Y:S06]  /*17c0*/  BAR.SYNC.DEFER_BLOCKING 0x0 ;  /* 0x0000000000007b1d */ /* 0x000fec0000010000 */
.L_x_21:
[----:B------:R-:W-:Y:S05]  /*17d0*/  BRA.U UP0, `(.L_x_22) ;  /* 0x0000001100987547 */ /* 0x000fea000b800000 */
[----:B------:R-:W2:Y:S01]  /*17e0*/  LDCU UR6, c[0x0][0x38c] ;  /* 0x00007180ff0677ac */ /* 0x000ea20008000800 */
[----:B------:R-:W-:Y:S01]  /*17f0*/  PLOP3.LUT P1, PT, PT, PT, UP4, 0x80, 0x8 ;  /* 0x000000000008781c */ /* 0x000fe20003f2f048 */
[----:B------:R-:W-:Y:S01]  /*1800*/  IMAD.MOV.U32 R12, RZ, RZ, 0x1 ;  /* 0x00000001ff0c7424 */ /* 0x000fe200078e00ff */
[----:B------:R-:W-:Y:S02]  /*1810*/  ISETP.NE.AND P2, PT, R0, RZ, P3 ;  /* 0x000000ff0000720c */ /* 0x000fe40001f45270 */
[----:B------:R-:W-:Y:S02]  /*1820*/  CS2R R10, SRZ ;  /* 0x00000000000a7805 */ /* 0x000fe4000001ff00 */
[----:B------:R-:W-:Y:S01]  /*1830*/  PLOP3.LUT P1, PT, P1, PT, PT, 0x8, 0x80 ;  /* 0x000000000080781c */ /* 0x000fe20000f2e170 */
[----:B------:R-:W-:Y:S01]  /*1840*/  IMAD.MOV.U32 R9, RZ, RZ, RZ ;  /* 0x000000ffff097224 */ /* 0x000fe200078e00ff */
[----:B------:R-:W3:Y:S01]  /*1850*/  LDCU UR39, c[0x0][0x370] ;  /* 0x00006e00ff2777ac */ /* 0x000ee20008000800 */
[----:B------:R-:W-:Y:S01]  /*1860*/  IMAD.MOV.U32 R8, RZ, RZ, 0x1 ;  /* 0x00000001ff087424 */ /* 0x000fe200078e00ff */
[----:B------:R-:W4:Y:S01]  /*1870*/  LDCU.64 UR26, c[0x0][0x348] ;  /* 0x00006900ff1a77ac */ /* 0x000f220008000a00 */
[----:B------:R-:W-:Y:S01]  /*1880*/  ULEA.HI UR43, UR24, UR46, URZ, 0x1a ;  /* 0x0000002e182b7291 */ /* 0x000fe2000f8fd0ff */
[----:B------:R-:W1:Y:S01]  /*1890*/  LDCU UR38, c[0x0][0x374] ;  /* 0x00006e80ff2677ac */ /* 0x000e620008000800 */
[----:B--2---:R-:W-:-:S02]  /*18a0*/  UIADD3 UR5, UPT, UPT, UR6, 0x3f, URZ ;  /* 0x0000003f06057890 */ /* 0x004fc4000fffe0ff */
[----:B------:R-:W-:Y:S02]  /*18b0*/  UIADD3 UR48, UPT, UPT, UR6, 0x7e, URZ ;  /* 0x0000007e06307890 */ /* 0x000fe4000fffe0ff */
[----:B------:R-:W-:-:S04]  /*18c0*/  USHF.R.S32.HI UR4, URZ, 0x1f, UR5 ;  /* 0x0000001fff047899 */ /* 0x000fc80008011405 */
[----:B------:R-:W-:Y:S02]  /*18d0*/  ULEA.HI UR4, UR4, UR5, URZ, 0x6 ;  /* 0x0000000504047291 */ /* 0x000fe4000f8f30ff */
[----:B------:R-:W-:Y:S02]  /*18e0*/  UIADD3 UR5, UPT, UPT, UR6, -0x1, URZ ;  /* 0xffffffff06057890 */ /* 0x000fe4000fffe0ff */
[----:B------:R-:W-:Y:S02]  /*18f0*/  USHF.R.S32.HI UR41, URZ, 0x6, UR4 ;  /* 0x00000006ff297899 */ /* 0x000fe40008011404 */
[----:B------:R-:W-:Y:S02]  /*1900*/  UISETP.GE.U32.AND UP1, UPT, UR5, -0x7f, UPT ;  /* 0xffffff810500788c */ /* 0x000fe4000bf26070 */
[----:B------:R-:W-:Y:S01]  /*1910*/  UISETP.LT.U32.AND UP0, UPT, UR41, 0x2, UPT ;  /* 0x000000022900788c */ /* 0x000fe2000bf01070 */
[----:B------:R-:W-:-:S03]  /*1920*/  UMOV UR5, URZ ;  /* 0x000000ff00057c82 */ /* 0x000fc60008000000 */
[----:B------:R-:W-:Y:S02]  /*1930*/  USEL UR40, UR41, 0x2, UP0 ;  /* 0x0000000229287887 */ /* 0x000fe40008000000 */
[----:B------:R-:W-:Y:S02]  /*1940*/  UISETP.NE.AND UP0, UPT, UR18, URZ, UPT ;  /* 0x000000ff1200728c */ /* 0x000fe4000bf05270 */
[----:B------:R-:W-:Y:S02]  /*1950*/  UIADD3 UR4, UPT, UPT, UR40, -0x1, URZ ;  /* 0xffffffff28047890 */ /* 0x000fe4000fffe0ff */
[----:B------:R-:W-:Y:S02]  /*1960*/  @UP1 UIADD3 UR4, UPT, UPT, UR40, URZ, URZ ;  /* 0x000000ff28041290 */ /* 0x000fe4000fffe0ff */
[----:B------:R-:W-:Y:S02]  /*1970*/  USEL UR25, UR55, 0x2, UP0 ;  /* 0x0000000237197887 */ /* 0x000fe40008000000 */
[----:B------:R-:W-:-:S02]  /*1980*/  UIADD3 UR44, UPT, UPT, UR41, -UR40, URZ ;  /* 0x80000028292c7290 */ /* 0x000fc4000fffe0ff */
[----:B------:R-:W-:Y:S02]  /*1990*/  UIADD3 UR28, UPT, UPT, UR4, 0x1, URZ ;  /* 0x00000001041c7890 */ /* 0x000fe4000fffe0ff */
[----:B-1-34-:R-:W-:-:S12]  /*19a0*/  UIADD3 UR42, UPT, UPT, -UR4, URZ, URZ ;  /* 0x000000ff042a7290 */ /* 0x01afd8000fffe1ff */
.L_x_42:
[----:B------:R-:W-:Y:S01]  /*19b0*/  UISETP.NE.AND UP0, UPT, UR47, URZ, UPT ;  /* 0x000000ff2f00728c */ /* 0x000fe2000bf05270 */
[----:B------:R-:W1:Y:S08]  /*19c0*/  S2UR UR47, SR_CgaCtaId ;  /* 0x00000000002f79c3 */ /* 0x000e700000008800 */
[----:B------:R-:W-:Y:S05]  /*19d0*/  BRA.U UP0, `(.L_x_23) ;  /* 0x0000000100347547 */ /* 0x000fea000b800000 */
[----:B------:R-:W2:Y:S01]  /*19e0*/  S2R R0, SR_CgaCtaId ;  /* 0x0000000000007919 */ /* 0x000ea20000008800 */
[----:B------:R-:W-:-:S04]  /*19f0*/  MOV R2, 0x400 ;  /* 0x0000040000027802 */ /* 0x000fc80000000f00 */
[----:B--2---:R-:W-:Y:S02]  /*1a00*/  LEA R0, R0, R2, 0x18 ;  /* 0x0000000200007211 */ /* 0x004fe400078ec0ff */
[----:B------:R-:W-:-:S03]  /*1a10*/  SHF.L.U32 R2, R8, 0x1f, RZ ;  /* 0x0000001f08027819 */ /* 0x000fc600000006ff */
[----:B------:R-:W-:-:S04]  /*1a20*/  IMAD R0, R9, 0x8, R0 ;  /* 0x0000000809007824 */ /* 0x000fc800078e0200 */
[----:B------:R-:W2:Y:S02]  /*1a30*/  SYNCS.PHASECHK.TRANS64.TRYWAIT P0, [R0+URZ+0xe0], R2 ;  /* 0x0000e002000075a7 */ /* 0x000ea400080011ff */
[----:B--2---:R-:W-:Y:S05]  /*1a40*/  @!P0 BRA `(.L_x_24) ;  /* 0x0000007000d88947 */ /* 0x004fea0003800000 */
.L_x_147:
[----:B------:R-:W-:Y:S01]  /*1a50*/  VIADD R9, R9, 0x1 ;  /* 0x0000000109097836 */ /* 0x000fe20000000000 */
[----:B------:R2:W-:Y:S04]  /*1a60*/  SYNCS.ARRIVE.TRANS64.A1T0 RZ, [R0+URZ+0xd0], RZ ;  /* 0x0000d0ff00ff79a7 */ /* 0x0005e800081000ff */
[----:B------:R-:W-:-:S04]  /*1a70*/  ISETP.NE.AND P0, PT, R9, 0x2, PT ;  /* 0x000000020900780c */ /* 0x000fc80003f05270 */
[----:B------:R-:W-:Y:S02]  /*1a80*/  SEL R9, R9, RZ, P0 ;  /* 0x000000ff09097207 */ /* 0x000fe40000000000 */
[----:B--2---:R-:W-:-:S04]  /*1a90*/  SEL R0, RZ, 0x1, P0 ;  /* 0x00000001ff007807 */ /* 0x004fc80000000000 */
[----:B------:R-:W-:-:S07]  /*1aa0*/  LOP3.LUT R8, R8, R0, RZ, 0x3c, !PT ;  /* 0x0000000008087212 */ /* 0x000fce00078e3cff */
.L_x_23:
[----:B------:R-:W-:Y:S01]  /*1ab0*/  UMOV UR6, 0x400 ;  /* 0x0000040000067882 */ /* 0x000fe20000000000 */
[----:B------:R-:W-:Y:S01]  /*1ac0*/  UISETP.GE.U32.AND UP0, UPT, UR48, 0x7f, UPT ;  /* 0x0000007f3000788c */ /* 0x000fe2000bf06070 */
[----:B------:R-:W-:Y:S01]  /*1ad0*/  SHF.L.U32 R0, R12, 0x1f, RZ ;  /* 0x0000001f0c007819 */ /* 0x000fe200000006ff */
[----:B-1----:R-:W-:Y:S02]  /*1ae0*/  ULEA UR6, UR47, UR6, 0x18 ;  /* 0x000000062f067291 */ /* 0x002fe4000f8ec0ff */
[----:B------:R-:W-:Y:S02]  /*1af0*/  ULEA UR11, UR30, UR43, 0x7 ;  /* 0x0000002b1e0b7291 */ /* 0x000fe4000f8e38ff */
[----:B------:R-:W-:Y:S01]  /*1b00*/  ULEA UR4, UR5, UR6, 0x3 ;  /* 0x0000000605047291 */ /* 0x000fe2000f8e18ff */
[----:B------:R-:W-:-:S08]  /*1b10*/  UMOV UR7, URZ ;  /* 0x000000ff00077c82 */ /* 0x000fd00008000000 */
[----:B------:R1:W2:Y:S01]  /*1b20*/  SYNCS.PHASECHK.TRANS64.TRYWAIT P0, [UR4+0x10], R0 ;  /* 0x00001000ff0075a7 */ /* 0x0002a20008001104 */
[----:B------:R-:W-:-:S04]  /*1b30*/  ULEA.HI UR4, UR31, UR31, URZ, 0x1 ;  /* 0x0000001f1f047291 */ /* 0x000fc8000f8f08ff */
[----:B------:R-:W-:-:S04]  /*1b40*/  USHF.L.U32 UR4, UR4, 0x6, URZ ;  /* 0x0000000604047899 */ /* 0x000fc800080006ff */
[----:B------:R-:W-:Y:S01]  /*1b50*/  ULOP3.LUT UR34, UR46, 0xffffff80, UR4, 0xf8, !UPT ;  /* 0xffffff802e227892 */ /* 0x000fe2000f8ef804 */
[----:B------:R-:W-:Y:S11]  /*1b60*/  BRA.U !UP0, `(.L_x_25) ;  /* 0x0000000108c87547 */ /* 0x000ff6000b800000 */
[----:B------:R-:W-:Y:S01]  /*1b70*/  UMOV UR13, UR42 ;  /* 0x0000002a000d7c82 */ /* 0x000fe20008000000 */
[----:B------:R-:W-:Y:S01]  /*1b80*/  UMOV UR4, UR5 ;  /* 0x0000000500047c82 */ /* 0x000fe20008000000 */
[----:B------:R-:W-:-:S05]  /*1b90*/  UMOV UR35, URZ ;  /* 0x000000ff00237c82 */ /* 0x000fca0008000000 */
.L_x_31:
[----:B------:R-:W-:Y:S01]  /*1ba0*/  ULEA UR33, UR4, UR6, 0x3 ;  /* 0x0000000604217291 */ /* 0x000fe2000f8e18ff */
[----:B------:R-:W-:Y:S01]  /*1bb0*/  @P3 MOV R2, 0x8000 ;  /* 0x0000800000023802 */ /* 0x000fe20000000f00 */
[----:B--234-:R-:W-:Y:S10]  /*1bc0*/  @P0 BRA `(.L_x_26) ;  /* 0x00000000000c0947 */ /* 0x01cff40003800000 */
[----:B------:R-:W-:-:S04]  /*1bd0*/  SHF.L.U32 R3, R12, 0x1f, RZ ;  /* 0x0000001f0c037819 */ /* 0x000fc800000006ff */
[----:B------:R-:W2:Y:S02]  /*1be0*/  SYNCS.PHASECHK.TRANS64.TRYWAIT P0, [UR33+0x10], R3 ;  /* 0x00001003ff0075a7 */ /* 0x000ea40008001121 */
[----:B--2---:R-:W-:Y:S05]  /*1bf0*/  @!P0 BRA `(.L_x_27) ;  /* 0x0000007000808947 */ /* 0x004fea0003800000 */
.L_x_26:
[----:B------:R2:W-:Y:S01]  /*1c00*/  @P3 SYNCS.ARRIVE.TRANS64 RZ, [UR33], R2 ;  /* 0x00000002ffff39a7 */ /* 0x0005e20008000021 */
[----:B------:R-:W-:Y:S02]  /*1c10*/  ULOP3.LUT UR5, UR25, 0x2, URZ, 0xfc, !UPT ;  /* 0x0000000219057892 */ /* 0x000fe4000f8efcff */
[----:B------:R-:W-:Y:S02]  /*1c20*/  UIADD3 UR13, UPT, UPT, UR13, 0x1, URZ ;  /* 0x000000010d0d7890 */ /* 0x000fe4000fffe0ff */
[----:B------:R-:W-:Y:S02]  /*1c30*/  UISETP.NE.AND UP0, UPT, UR5, 0x2, UPT ;  /* 0x000000020500788c */ /* 0x000fe4000bf05270 */
[----:B------:R-:W-:-:S07]  /*1c40*/  UISETP.NE.AND UP2, UPT, UR13, 0x1, UPT ;  /* 0x000000010d00788c */ /* 0x000fce000bf45270 */
[----:B------:R-:W-:Y:S05]  /*1c50*/  BRA.U UP0, `(.L_x_28) ;  /* 0x0000000100047547 */ /* 0x000fea000b800000 */
[----:B------:R-:W-:Y:S05]  /*1c60*/  BPT.TRAP 0x1 ;  /* 0x000000040000795c */ /* 0x000fea0000300000 */
.L_x_28:
[----:B------:R-:W-:Y:S04]  /*1c70*/  BSSY.RECONVERGENT B0, `(.L_x_29) ;  /* 0x0000003000007945 */ /* 0x000fe80003800200 */
[----:B------:R-:W-:Y:S05]  /*1c80*/  @!P2 BRA `(.L_x_30) ;  /* 0x000000000004a947 */ /* 0x000fea0003800000 */
[----:B------:R-:W-:Y:S05]  /*1c90*/  BPT.TRAP 0x1 ;  /* 0x000000040000795c */ /* 0x000fea0000300000 */
.L_x_30:
[----:B------:R-:W-:Y:S05]  /*1ca0*/  BSYNC.RECONVERGENT B0 ;  /* 0x0000000000007941 */ /* 0x000fea0003800200 */
.L_x_29:
[----:B------:R-:W-:Y:S02]  /*1cb0*/  UIADD3 UR5, UPT, UPT, UR4, 0x1, URZ ;  /* 0x0000000104057890 */ /* 0x000fe4000fffe0ff */
[----:B------:R-:W-:Y:S02]  /*1cc0*/  ULEA UR32, UR4, UR6, 0xd ;  /* 0x0000000604207291 */ /* 0x000fe4000f8e68ff */
[----:B------:R-:W-:Y:S02]  /*1cd0*/  UISETP.NE.AND UP0, UPT, UR5, 0x2, UPT ;  /* 0x000000020500788c */ /* 0x000fe4000bf05270 */
[----:B------:R-:W-:Y:S02]  /*1ce0*/  ULEA UR4, UR4, UR24, 0xc ;  /* 0x0000001804047291 */ /* 0x000fe4000f8e60ff */
[----:B------:R-:W-:Y:S02]  /*1cf0*/  USEL UR8, URZ, 0x1, UP0 ;  /* 0x00000001ff087887 */ /* 0x000fe40008000000 */
[----:B------:R-:W-:-:S02]  /*1d00*/  USEL UR5, UR5, URZ, UP0 ;  /* 0x000000ff05057287 */ /* 0x000fc40008000000 */
[----:B------:R-:W-:Y:S02]  /*1d10*/  UIADD3 UR16, UP1, UPT, UR26, 0x80, URZ ;  /* 0x000000801a107890 */ /* 0x000fe4000ff3e0ff */
[----:B------:R-:W-:Y:S01]  /*1d20*/  ULEA UR4, UR4, UR6, 0x1 ;  /* 0x0000000604047291 */ /* 0x000fe2000f8e08ff */
[----:B------:R-:W-:Y:S01]  /*1d30*/  LOP3.LUT R12, R12, UR8, RZ, 0x3c, !PT ;  /* 0x000000080c0c7c12 */ /* 0x000fe2000f8e3cff */
[----:B------:R-:W-:Y:S02]  /*1d40*/  UIADD3 UR14, UP0, UPT, UR26, 0x180, URZ ;  /* 0x000001801a0e7890 */ /* 0x000fe4000ff1e0ff */
[----:B------:R-:W-:Y:S01]  /*1d50*/  ULEA UR7, UR5, UR6, 0x3 ;  /* 0x0000000605077291 */ /* 0x000fe2000f8e18ff */
[----:B-1----:R-:W-:Y:S01]  /*1d60*/  SHF.L.U32 R0, R12, 0x1f, RZ ;  /* 0x0000001f0c007819 */ /* 0x002fe200000006ff */
[----:B------:R-:W-:Y:S02]  /*1d70*/  ULOP3.LUT UR33, UR33, 0xfefffff8, URZ, 0xc0, !UPT ;  /* 0xfefffff821217892 */ /* 0x000fe4000f8ec0ff */
[----:B------:R-:W-:-:S02]  /*1d80*/  UIADD3.X UR17, UPT, UPT, URZ, UR27, URZ, UP1, !UPT ;  /* 0x0000001bff117290 */ /* 0x000fc40008ffe4ff */
[----:B------:R-:W-:Y:S02]  /*1d90*/  UIADD3 UR32, UPT, UPT, UR32, 0x4300, URZ ;  /* 0x0000430020207890 */ /* 0x000fe4000fffe0ff */
[----:B------:R-:W-:Y:S01]  /*1da0*/  UIADD3 UR8, UPT, UPT, UR4, 0x8300, URZ ;  /* 0x0000830004087890 */ /* 0x000fe2000fffe0ff */
[----:B------:R3:W4:Y:S01]  /*1db0*/  SYNCS.PHASECHK.TRANS64.TRYWAIT P0, [UR7+0x10], R0 ;  /* 0x00001000ff0075a7 */ /* 0x0007220008001107 */
[----:B------:R-:W-:Y:S02]  /*1dc0*/  UIADD3.X UR15, UPT, UPT, URZ, UR27, URZ, UP0, !UPT ;  /* 0x0000001bff0f7290 */ /* 0x000fe400087fe4ff */
[----:B------:R-:W-:Y:S01]  /*1dd0*/  UPRMT UR4, URZ, 0x5410, UR21 ;  /* 0x00005410ff047896 */ /* 0x000fe20008000015 */
[----:B------:R-:W-:Y:S01]  /*1de0*/  UMOV UR18, 0x0 ;  /* 0x0000000000127882 */ /* 0x000fe20000000000 */
[----:B------:R-:W-:Y:S01]  /*1df0*/  UMOV UR19, 0x10000000 ;  /* 0x1000000000137882 */ /* 0x000fe20000000000 */
[----:B------:R-:W-:Y:S01]  /*1e00*/  UMOV UR10, UR35 ;  /* 0x00000023000a7c82 */ /* 0x000fe20008000000 */
[----:B------:R-:W-:Y:S01]  /*1e10*/  UMOV UR12, UR36 ;  /* 0x00000024000c7c82 */ /* 0x000fe20008000000 */
[----:B------:R-:W-:Y:S01]  /*1e20*/  UMOV UR9, UR33 ;  /* 0x0000002100097c82 */ /* 0x000fe20008000000 */
[----:B------:R1:W-:Y:S01]  /*1e30*/  UTMALDG.3D.2CTA [UR32], [UR16], desc[UR18] ;  /* 0x00001220100075b4 */ /* 0x0003e20008211000 */
[----:B------:R-:W-:-:S02]  /*1e40*/  UMOV UR7, UR28 ;  /* 0x0000001c00077c82 */ /* 0x000fc40008000000 */
[----:B------:R2:W-:Y:S01]  /*1e50*/  UTMALDG.3D.MULTICAST.2CTA [UR8], [UR14], UR4, desc[UR18] ;  /* 0x000012080e0073b4 */ /* 0x0005e20008211804 */
[----:B-1----:R-:W-:Y:S01]  /*1e60*/  UIADD3 UR35, UPT, UPT, UR35, 0x40, URZ ;  /* 0x0000004023237890 */ /* 0x002fe2000fffe0ff */
[----:B--2---:R-:W-:Y:S01]  /*1e70*/  UMOV UR4, UR5 ;  /* 0x0000000500047c82 */ /* 0x004fe20008000000 */
[----:B------:R-:W-:Y:S10]  /*1e80*/  BRA.U UP2, `(.L_x_31) ;  /* 0xfffffffd02447547 */ /* 0x000ff4000b83ffff */
.L_x_25:
[----:B------:R-:W-:Y:S01]  /*1e90*/  ULEA UR4, UR5, UR6, 0x3 ;  /* 0x0000000605047291 */ /* 0x000fe2000f8e18ff */
[----:B-1-3--:R-:W-:Y:S01]  /*1ea0*/  SHF.L.U32 R0, R12, 0x1f, RZ ;  /* 0x0000001f0c007819 */ /* 0x00afe200000006ff */
[----:B------:R-:W-:Y:S01]  /*1eb0*/  @!P1 SYNCS.ARRIVE.TRANS64.A1T0 RZ, [UR6+0x68], RZ ;  /* 0x000068ffffff99a7 */ /* 0x000fe20008100006 */
[----:B------:R-:W-:-:S06]  /*1ec0*/  UISETP.GT.AND UP0, UPT, UR41, UR40, UPT ;  /* 0x000000282900728c */ /* 0x000fcc000bf04270 */
[----:B--2-4-:R1:W2:Y:S03]  /*1ed0*/  SYNCS.PHASECHK.TRANS64.TRYWAIT P0, [UR4+0x10], R0 ;  /* 0x00001000ff0075a7 */ /* 0x0142a60008001104 */
[----:B------:R-:W-:Y:S05]  /*1ee0*/  BRA.U !UP0, `(.L_x_32) ;  /* 0x0000000108c87547 */ /* 0x000fea000b800000 */
[----:B------:R-:W-:Y:S01]  /*1ef0*/  UIADD3 UR13, UPT, UPT, UR44, UR7, URZ ;  /* 0x000000072c0d7290 */ /* 0x000fe2000fffe0ff */
[----:B------:R-:W-:-:S11]  /*1f00*/  UMOV UR4, UR5 ;  /* 0x0000000500047c82 */ /* 0x000fd60008000000 */
.L_x_38:
[----:B------:R-:W-:Y:S01]  /*1f10*/  ULEA UR17, UR4, UR6, 0x3 ;  /* 0x0000000604117291 */ /* 0x000fe2000f8e18ff */
[----:B--2---:R-:W-:Y:S01]  /*1f20*/  @P3 MOV R2, 0x8000 ;  /* 0x0000800000023802 */ /* 0x004fe20000000f00 */
[----:B--2-4-:R-:W-:Y:S10]  /*1f30*/  @P0 BRA `(.L_x_33) ;  /* 0x00000000000c0947 */ /* 0x014ff40003800000 */
[----:B------:R-:W-:-:S04]  /*1f40*/  SHF.L.U32 R3, R12, 0x1f, RZ ;  /* 0x0000001f0c037819 */ /* 0x000fc800000006ff */
[----:B------:R-:W2:Y:S02]  /*1f50*/  SYNCS.PHASECHK.TRANS64.TRYWAIT P0, [UR17+0x10], R3 ;  /* 0x00001003ff0075a7 */ /* 0x000ea40008001111 */
[----:B--2---:R-:W-:Y:S05]  /*1f60*/  @!P0 BRA `(.L_x_34) ;  /* 0x0000006c00bc8947 */ /* 0x004fea0003800000 */
.L_x_33:
[----:B------:R2:W-:Y:S01]  /*1f70*/  @P3 SYNCS.ARRIVE.TRANS64 RZ, [UR17], R2 ;  /* 0x00000002ffff39a7 */ /* 0x0005e20008000011 */
[----:B------:R-:W-:-:S04]  /*1f80*/  ULOP3.LUT UR5, UR25, 0x2, URZ, 0xfc, !UPT ;  /* 0x0000000219057892 */ /* 0x000fc8000f8efcff */
[----:B------:R-:W-:-:S09]  /*1f90*/  UISETP.NE.AND UP0, UPT, UR5, 0x2, UPT ;  /* 0x000000020500788c */ /* 0x000fd2000bf05270 */
[----:B------:R-:W-:Y:S05]  /*1fa0*/  BRA.U UP0, `(.L_x_35) ;  /* 0x0000000100047547 */ /* 0x000fea000b800000 */
[----:B------:R-:W-:Y:S05]  /*1fb0*/  BPT.TRAP 0x1 ;  /* 0x000000040000795c */ /* 0x000fea0000300000 */
.L_x_35:
[----:B------:R-:W-:Y:S04]  /*1fc0*/  BSSY.RECONVERGENT B0, `(.L_x_36) ;  /* 0x0000003000007945 */ /* 0x000fe80003800200 */
[----:B------:R-:W-:Y:S05]  /*1fd0*/  @!P2 BRA `(.L_x_37) ;  /* 0x000000000004a947 */ /* 0x000fea0003800000 */
[----:B------:R-:W-:Y:S05]  /*1fe0*/  BPT.TRAP 0x1 ;  /* 0x000000040000795c */ /* 0x000fea0000300000 */
.L_x_37:
[----:B------:R-:W-:Y:S05]  /*1ff0*/  BSYNC.RECONVERGENT B0 ;  /* 0x0000000000007941 */ /* 0x000fea0003800200 */
.L_x_36:
        /* <DEDUP_REMOVED lines=9> */
[----:B------:R-:W-:Y:S02]  /*2090*/  USHF.L.U32 UR19, UR7, 0x6, URZ ;  /* 0x0000000607137899 */ /* 0x000fe400080006ff */
[----:B------:R-:W-:Y:S01]  /*20a0*/  UIADD3 UR7, UPT, UPT, UR7, 0x1, URZ ;  /* 0x0000000107077890 */ /* 0x000fe2000fffe0ff */
[----:B-1----:R-:W-:Y:S01]  /*20b0*/  SHF.L.U32 R0, R12, 0x1f, RZ ;  /* 0x0000001f0c007819 */ /* 0x002fe200000006ff */
[----:B------:R-:W-:Y:S02]  /*20c0*/  UIADD3 UR22, UP1, UPT, UR26, 0x80, URZ ;  /* 0x000000801a167890 */ /* 0x000fe4000ff3e0ff */
[----:B------:R-:W-:Y:S01]  /*20d0*/  ULEA UR4, UR4, UR6, 0x1 ;  /* 0x0000000604047291 */ /* 0x000fe2000f8e08ff */
[----:B------:R3:W4:Y:S01]  /*20e0*/  SYNCS.PHASECHK.TRANS64.TRYWAIT P0, [UR8+0x10], R0 ;  /* 0x00001000ff0075a7 */ /* 0x0007220008001108 */
[----:B------:R-:W-:-:S02]  /*20f0*/  UIADD3.X UR15, UPT, UPT, URZ, UR27, URZ, UP0, !UPT ;  /* 0x0000001bff0f7290 */ /* 0x000fc400087fe4ff */
[----:B------:R-:W-:Y:S02]  /*2100*/  UISETP.NE.AND UP0, UPT, UR7, UR13, UPT ;  /* 0x0000000d0700728c */ /* 0x000fe4000bf05270 */
[----:B------:R-:W-:Y:S02]  /*2110*/  ULOP3.LUT UR17, UR17, 0xfefffff8, URZ, 0xc0, !UPT ;  /* 0xfefffff811117892 */ /* 0x000fe4000f8ec0ff */
[----:B------:R-:W-:Y:S02]  /*2120*/  UIADD3 UR16, UPT, UPT, UR16, 0x4300, URZ ;  /* 0x0000430010107890 */ /* 0x000fe4000fffe0ff */
[----:B------:R-:W-:Y:S02]  /*2130*/  UIADD3.X UR23, UPT, UPT, URZ, UR27, URZ, UP1, !UPT ;  /* 0x0000001bff177290 */ /* 0x000fe40008ffe4ff */
[----:B------:R-:W-:Y:S02]  /*2140*/  UIADD3 UR8, UPT, UPT, UR4, 0x8300, URZ ;  /* 0x0000830004087890 */ /* 0x000fe4000fffe0ff */
[----:B------:R-:W-:Y:S01]  /*2150*/  UPRMT UR4, URZ, 0x5410, UR21 ;  /* 0x00005410ff047896 */ /* 0x000fe20008000015 */
[----:B------:R-:W-:Y:S01]  /*2160*/  UMOV UR30, 0x0 ;  /* 0x00000000001e7882 */ /* 0x000fe20000000000 */
[----:B------:R-:W-:Y:S01]  /*2170*/  UMOV UR31, 0x10000000 ;  /* 0x10000000001f7882 */ /* 0x000fe20000000000 */
[----:B------:R-:W-:Y:S01]  /*2180*/  UMOV UR18, UR34 ;  /* 0x0000002200127c82 */ /* 0x000fe20008000000 */
[----:B------:R-:W-:Y:S01]  /*2190*/  UMOV UR20, UR36 ;  /* 0x0000002400147c82 */ /* 0x000fe20008000000 */
[----:B------:R-:W-:Y:S01]  /*21a0*/  UMOV UR12, UR36 ;  /* 0x00000024000c7c82 */ /* 0x000fe20008000000 */
[----:B------:R-:W-:Y:S01]  /*21b0*/  UMOV UR9, UR17 ;  /* 0x0000001100097c82 */ /* 0x000fe20008000000 */
[----:B------:R-:W-:Y:S01]  /*21c0*/  UMOV UR10, UR19 ;  /* 0x00000013000a7c82 */ /* 0x000fe20008000000 */
[----:B------:R-:W-:Y:S01]  /*21d0*/  UTMALDG.3D.2CTA [UR16], [UR22], desc[UR30] ;  /* 0x00001e10160075b4 */ /* 0x000fe20008211000 */
[----:B------:R1:W-:Y:S02]  /*21e0*/  UTMALDG.3D.MULTICAST.2CTA [UR8], [UR14], UR4, desc[UR30] ;  /* 0x00001e080e0073b4 */ /* 0x0003e40008211804 */
[----:B-1----:R-:W-:Y:S01]  /*21f0*/  UMOV UR4, UR5 ;  /* 0x0000000500047c82 */ /* 0x002fe20008000000 */
[----:B---3--:R-:W-:Y:S05]  /*2200*/  BRA.U UP0, `(.L_x_38) ;  /* 0xfffffffd00407547 */ /* 0x008fea000b83ffff */
.L_x_32:
[C---:B------:R-:W-:Y:S01]  /*2210*/  LEA R3, R11.reuse, UR6, 0x3 ;  /* 0x000000060b037c11 */ /* 0x040fe2000f8e18ff */
[----:B------:R-:W-:Y:S01]  /*2220*/  NOP ;  /* 0x0000000000007918 */ /* 0x000fe20000000000 */
[----:B-1----:R-:W-:Y:S02]  /*2230*/  SHF.L.U32 R0, R10, 0x1f, RZ ;  /* 0x0000001f0a007819 */ /* 0x002fe400000006ff */
[----:B------:R-:W-:Y:S02]  /*2240*/  LEA R4, R11, UR6, 0x4 ;  /* 0x000000060b047c11 */ /* 0x000fe4000f8e20ff */
[----:B--2-4-:R-:W1:Y:S02]  /*2250*/  SYNCS.PHASECHK.TRANS64.TRYWAIT P0, [R3+URZ+0x70], R0 ;  /* 0x00007000030075a7 */ /* 0x014e6400080011ff */
[----:B-1----:R-:W-:Y:S05]  /*2260*/  @!P0 BRA `(.L_x_39) ;  /* 0x0000006c00148947 */ /* 0x002fea0003800000 */
.L_x_150:
[----:B------:R-:W2:Y:S01]  /*2270*/  LDS.128 R4, [R4+0x100] ;  /* 0x0001000004047984 */ /* 0x000ea20000000c00 */
[----:B------:R-:W-:Y:S01]  /*2280*/  UISETP.GE.AND UP0, UPT, UR45, 0x1, UPT ;  /* 0x000000012d00788c */ /* 0x000fe2000bf06270 */
[----:B------:R-:W-:Y:S01]  /*2290*/  @!PT LDS RZ, [RZ] ;  /* 0x00000000fffff984 */ /* 0x000fe20000000800 */
[----:B------:R-:W-:Y:S01]  /*22a0*/  @!PT LDS RZ, [RZ] ;  /* 0x00000000fffff984 */ /* 0x000fe20000000800 */
[----:B------:R-:W-:Y:S01]  /*22b0*/  @!PT LDS RZ, [RZ] ;  /* 0x00000000fffff984 */ /* 0x000fe20000000800 */
[----:B------:R-:W-:Y:S01]  /*22c0*/  @!PT LDS RZ, [RZ] ;  /* 0x00000000fffff984 */ /* 0x000fe20000000800 */
[----:B------:R3:W-:Y:S06]  /*22d0*/  MEMBAR.ALL.CTA ;  /* 0x0000000000007992 */ /* 0x0007ec0000008000 */
[----:B---3--:R-:W3:Y:S01]  /*22e0*/  FENCE.VIEW.ASYNC.S ;  /* 0x00000000000073c6 */ /* 0x008ee20000000000 */
[----:B--2---:R-:W-:-:S13]  /*22f0*/  LOP3.LUT P0, RZ, R6, 0x1, RZ, 0xc0, !PT ;  /* 0x0000000106ff7812 */ /* 0x004fda000780c0ff */
[----:B---3--:R-:W-:Y:S01]  /*2300*/  VOTEU.ANY UP1, P0 ;  /* 0x0000000000ff7886 */ /* 0x008fe20000020100 */
[----:B------:R-:W-:-:S13]  /*2310*/  PLOP3.LUT P0, PT, PT, PT, UP1, 0x80, 0x8 ;  /* 0x000000000008781c */ /* 0x000fda0003f0f018 */
[----:B-1----:R-:W-:Y:S02]  /*2320*/  @P0 LOP3.LUT R0, R5, 0xffff, RZ, 0xc0, !PT ;  /* 0x0000ffff05000812 */ /* 0x002fe400078ec0ff */
[----:B------:R-:W-:Y:S02]  /*2330*/  @P0 MOV R2, R4 ;  /* 0x0000000400020202 */ /* 0x000fe40000000f00 */
[----:B------:R-:W-:Y:S01]  /*2340*/  @P0 R2UR UR7, R0 ;  /* 0x00000000000702ca */ /* 0x000fe200000e0000 */
[----:B------:R-:W-:Y:S01]  /*2350*/  VIADD R0, R3, 0x80 ;  /* 0x0000008003007836 */ /* 0x000fe20000000000 */
[----:B------:R-:W-:Y:S02]  /*2360*/  @P0 SHF.R.U32.HI R4, RZ, 0x10, R5 ;  /* 0x00000010ff040819 */ /* 0x000fe40000011605 */
[----:B------:R-:W-:Y:S02]  /*2370*/  @P0 R2UR UR8, R2 ;  /* 0x00000000020802ca */ /* 0x000fe400000e0000 */
[----:B------:R-:W-:-:S02]  /*2380*/  PRMT R0, RZ, 0x654, R0 ;  /* 0x00000654ff007816 */ /* 0x000fc40000000000 */
[----:B------:R-:W-:Y:S02]  /*2390*/  @P0 R2UR UR4, R4 ;  /* 0x00000000040402ca */ /* 0x000fe400000e0000 */
[----:B------:R1:W-:Y:S03]  /*23a0*/  SYNCS.ARRIVE.TRANS64.RED.A1T0 RZ, [R0+URZ], RZ ;  /* 0x000000ff00ff79a7 */ /* 0x0003e600081004ff */
[----:B------:R-:W-:-:S04]  /*23b0*/  @UP1 UMOV UR29, UR7 ;  /* 0x00000007001d1c82 */ /* 0x000fc80008000000 */
[----:B------:R-:W-:-:S04]  /*23c0*/  @UP1 UMOV UR37, UR8 ;  /* 0x0000000800251c82 */ /* 0x000fc80008000000 */
[----:B------:R-:W-:Y:S01]  /*23d0*/  @UP1 UMOV UR36, UR4 ;  /* 0x0000000400241c82 */ /* 0x000fe20008000000 */
[----:B------:R-:W-:Y:S05]  /*23e0*/  BRA.U !UP0, `(.L_x_40) ;  /* 0x0000000108d47547 */ /* 0x000fea000b800000 */
[----:B------:R-:W2:Y:S01]  /*23f0*/  LDCU.128 UR12, c[0x0][0xb10] ;  /* 0x00016200ff0c77ac */ /* 0x000ea20008000c00 */
[----:B------:R-:W3:Y:S01]  /*2400*/  LDCU UR30, c[0x0][0xb20] ;  /* 0x00016400ff1e77ac */ /* 0x000ee20008000800 */
[----:B------:R-:W4:Y:S01]  /*2410*/  LDCU UR20, c[0x0][0xb0c] ;  /* 0x00016180ff1477ac */ /* 0x000f220008000800 */
[----:B------:R-:W1:Y:S01]  /*2420*/  LDCU.64 UR10, c[0x0][0xb28] ;  /* 0x00016500ff0a77ac */ /* 0x000e620008000a00 */
[----:B------:R-:W-:Y:S02]  /*2430*/  UISETP.NE.AND UP3, UPT, UR45, 0x1, UPT ;  /* 0x000000012d00788c */ /* 0x000fe4000bf65270 */
[----:B--2---:R-:W-:Y:S02]  /*2440*/  UIMAD.WIDE.U32 UR16, UR38, UR15, URZ ;  /* 0x0000000f261072a5 */ /* 0x004fe4000f8e00ff */
[----:B------:R-:W-:Y:S02]  /*2450*/  UIMAD.WIDE.U32 UR8, UR39, UR12, URZ ;  /* 0x0000000c270872a5 */ /* 0x000fe4000f8e00ff */
[----:B------:R-:W-:-:S02]  /*2460*/  UISETP.NE.AND UP0, UPT, UR14, 0x1, UPT ;  /* 0x000000010e00788c */ /* 0x000fc4000bf05270 */
[----:B------:R-:W-:Y:S01]  /*2470*/  UIMAD.WIDE.U32 UR22, UR29, UR15, URZ ;  /* 0x0000000f1d1672a5 */ /* 0x000fe2000f8e00ff */
[----:B------:R-:W-:Y:S02]  /*2480*/  UMOV UR16, UR17 ;  /* 0x0000001100107c82 */ /* 0x000fe40008000000 */
[----:B------:R-:W-:Y:S01]  /*2490*/  UMOV UR8, UR9 ;  /* 0x0000000900087c82 */ /* 0x000fe20008000000 */
[----:B---3--:R-:W-:Y:S02]  /*24a0*/  USHF.R.U32.HI UR16, URZ, UR30, UR16 ;  /* 0x0000001eff107299 */ /* 0x008fe40008011610 */
[----:B----4-:R-:W-:Y:S02]  /*24b0*/  UISETP.NE.AND UP2, UPT, UR20, 0x1, UPT ;  /* 0x000000011400788c */ /* 0x010fe4000bf45270 */
[----:B------:R-:W-:Y:S02]  /*24c0*/  USHF.R.U32.HI UR8, URZ, UR13, UR8 ;  /* 0x0000000dff087299 */ /* 0x000fe40008011608 */
[----:B------:R-:W-:-:S02]  /*24d0*/  USEL UR7, UR38, UR16, !UP0 ;  /* 0x0000001026077287 */ /* 0x000fc4000c000000 */
[----:B------:R-:W-:Y:S02]  /*24e0*/  USEL UR8, UR39, UR8, !UP2 ;  /* 0x0000000827087287 */ /* 0x000fe4000d000000 */
[----:B-1----:R-:W-:Y:S01]  /*24f0*/  UIMAD.WIDE.U32 UR16, UR7, UR10, URZ ;  /* 0x0000000a071072a5 */ /* 0x002fe2000f8e00ff */
[----:B------:R-:W-:Y:S01]  /*2500*/  UMOV UR4, UR23 ;  /* 0x0000001700047c82 */ /* 0x000fe20008000000 */
[----:B------:R-:W-:Y:S02]  /*2510*/  UIMAD.WIDE.U32 UR18, UR37, UR12, URZ ;  /* 0x0000000c251272a5 */ /* 0x000fe4000f8e00ff */
[----:B------:R-:W-:-:S03]  /*2520*/  UIMAD.WIDE.U32 UR22, UR8, UR10, URZ ;  /* 0x0000000a081672a5 */ /* 0x000fc6000f8e00ff */
[----:B------:R-:W-:Y:S01]  /*2530*/  UMOV UR16, UR17 ;  /* 0x0000001100107c82 */ /* 0x000fe20008000000 */
[----:B------:R-:W-:Y:S02]  /*2540*/  USHF.R.U32.HI UR4, URZ, UR30, UR4 ;  /* 0x0000001eff047299 */ /* 0x000fe40008011604 */
[----:B------:R-:W-:Y:S01]  /*2550*/  @UP3 USHF.R.U32.HI UR7, URZ, UR11, UR16 ;  /* 0x0000000bff073299 */ /* 0x000fe20008011610 */
[----:B------:R-:W-:Y:S01]  /*2560*/  UMOV UR18, UR19 ;  /* 0x0000001300127c82 */ /* 0x000fe20008000000 */
[----:B------:R-:W-:Y:S01]  /*2570*/  UMOV UR22, UR23 ;  /* 0x0000001700167c82 */ /* 0x000fe20008000000 */
[----:B------:R-:W-:Y:S02]  /*2580*/  USHF.R.U32.HI UR13, URZ, UR13, UR18 ;  /* 0x0000000dff0d7299 */ /* 0x000fe40008011612 */
[----:B------:R-:W-:Y:S02]  /*2590*/  USEL UR4, UR29, UR4, !UP0 ;  /* 0x000000041d047287 */ /* 0x000fe4000c000000 */
[----:B------:R-:W-:-:S02]  /*25a0*/  @UP3 USHF.R.U32.HI UR8, URZ, UR11, UR22 ;  /* 0x0000000bff083299 */ /* 0x000fc40008011616 */
[----:B------:R-:W-:Y:S02]  /*25b0*/  UIMAD UR9, UR45, UR7, URZ ;  /* 0x000000072d0972a4 */ /* 0x000fe4000f8e02ff */
[----:B------:R-:W-:Y:S02]  /*25c0*/  USEL UR7, UR37, UR13, !UP2 ;  /* 0x0000000d25077287 */ /* 0x000fe4000d000000 */
[----:B------:R-:W-:Y:S02]  /*25d0*/  UIMAD UR12, UR45, UR8, URZ ;  /* 0x000000082d0c72a4 */ /* 0x000fe4000f8e02ff */
[----:B------:R-:W-:Y:S02]  /*25e0*/  UISETP.GE.AND UP0, UPT, UR4, UR9, UPT ;  /* 0x000000090400728c */ /* 0x000fe4000bf06270 */
[----:B------:R-:W-:Y:S02]  /*25f0*/  UIMAD.WIDE.U32 UR16, UR4, UR10, URZ ;  /* 0x0000000a041072a5 */ /* 0x000fe4000f8e00ff */
[----:B------:R-:W-:-:S02]  /*2600*/  UISETP.GE.OR UP0, UPT, UR7, UR12, UP0 ;  /* 0x0000000c0700728c */ /* 0x000fc40008706670 */
        /* <DEDUP_REMOVED lines=19> */
.L_x_40:
[----:B------:R-:W2:Y:S02]  /*2740*/  LDCU UR4, c[0x0][0xb30] ;  /* 0x00016600ff0477ac */ /* 0x000ea40008000800 */
[----:B--2---:R-:W-:-:S09]  /*2750*/  UISETP.NE.AND UP0, UPT, UR4, 0x1, UPT ;  /* 0x000000010400788c */ /* 0x004fd2000bf05270 */
[----:B------:R-:W-:Y:S05]  /*2760*/  BRA.U UP0, `(.L_x_41) ;  /* 0x0000000100447547 */ /* 0x000fea000b800000 */
[----:B------:R-:W2:Y:S01]  /*2770*/  LDCU.128 UR12, c[0x0][0xb10] ;  /* 0x00016200ff0c77ac */ /* 0x000ea20008000c00 */
[----:B------:R-:W3:Y:S01]  /*2780*/  LDCU UR16, c[0x0][0xb0c] ;  /* 0x00016180ff1077ac */ /* 0x000ee20008000800 */
[----:B------:R-:W4:Y:S01]  /*2790*/  LDCU UR17, c[0x0][0xb20] ;  /* 0x00016400ff1177ac */ /* 0x000f220008000800 */
[----:B--2---:R-:W-:Y:S02]  /*27a0*/  UIMAD.WIDE.U32 UR10, UR37, UR12, URZ ;  /* 0x0000000c250a72a5 */ /* 0x004fe4000f8e00ff */
[----:B------:R-:W-:Y:S02]  /*27b0*/  UIMAD.WIDE.U32 UR8, UR29, UR15, URZ ;  /* 0x0000000f1d0872a5 */ /* 0x000fe4000f8e00ff */
[----:B---3--:R-:W-:Y:S02]  /*27c0*/  UISETP.NE.AND UP2, UPT, UR16, 0x1, UPT ;  /* 0x000000011000788c */ /* 0x008fe4000bf45270 */
[----:B------:R-:W-:Y:S01]  /*27d0*/  UISETP.NE.AND UP0, UPT, UR14, 0x1, UPT ;  /* 0x000000010e00788c */ /* 0x000fe2000bf05270 */
[----:B------:R-:W-:-:S02]  /*27e0*/  UMOV UR7, UR11 ;  /* 0x0000000b00077c82 */ /* 0x000fc40008000000 */
[----:B------:R-:W-:Y:S01]  /*27f0*/  UMOV UR4, UR9 ;  /* 0x0000000900047c82 */ /* 0x000fe20008000000 */
[----:B------:R-:W-:Y:S02]  /*2800*/  USHF.R.U32.HI UR7, URZ, UR13, UR7 ;  /* 0x0000000dff077299 */ /* 0x000fe40008011607 */
[----:B----4-:R-:W-:Y:S02]  /*2810*/  USHF.R.U32.HI UR4, URZ, UR17, UR4 ;  /* 0x00000011ff047299 */ /* 0x010fe40008011604 */
[----:B------:R-:W-:Y:S02]  /*2820*/  USEL UR7, UR37, UR7, !UP2 ;  /* 0x0000000725077287 */ /* 0x000fe4000d000000 */
[----:B------:R-:W-:-:S04]  /*2830*/  USEL UR4, UR29, UR4, !UP0 ;  /* 0x000000041d047287 */ /* 0x000fc8000c000000 */
[----:B------:R-:W-:Y:S02]  /*2840*/  UIADD3 UR8, UPT, UPT, UR7, -UR4, URZ ;  /* 0x8000000407087290 */ /* 0x000fe4000fffe0ff */
[----:B------:R-:W-:Y:S02]  /*2850*/  UIADD3 UR4, UPT, UPT, -UR7, UR4, URZ ;  /* 0x0000000407047290 */ /* 0x000fe4000fffe1ff */
[----:B------:R-:W-:Y:S02]  /*2860*/  UIMAD UR29, UR8, UR14, UR29 ;  /* 0x0000000e081d72a4 */ /* 0x000fe4000f8e021d */
[----:B------:R-:W-:-:S12]  /*2870*/  UIMAD UR37, UR4, UR16, UR37 ;  /* 0x00000010042572a4 */ /* 0x000fd8000f8e0225 */
.L_x_41:
[----:B------:R-:W-:Y:S01]  /*2880*/  VIADD R11, R11, 0x1 ;  /* 0x000000010b0b7836 */ /* 0x000fe20000000000 */
[----:B------:R-:W-:Y:S01]  /*2890*/  R2UR UR4, R50 ;  /* 0x00000000320472ca */ /* 0x000fe200000e0000 */
[----:B------:R-:W-:Y:S01]  /*28a0*/  UIADD3 UR31, UPT, UPT, UR37, UR63, URZ ;  /* 0x0000003f251f7290 */ /* 0x000fe2000fffe0ff */
[----:B------:R-:W-:Y:S02]  /*28b0*/  PLOP3.LUT P1, PT, PT, PT, PT, 0x80, 0x8 ;  /* 0x000000000008781c */ /* 0x000fe40003f2f070 */
[----:B------:R-:W-:-:S04]  /*28c0*/  ISETP.NE.AND P0, PT, R11, 0x2, PT ;  /* 0x000000020b00780c */ /* 0x000fc80003f05270 */
[----:B-1----:R-:W-:Y:S02]  /*28d0*/  SEL R0, RZ, 0x1, P0 ;  /* 0x00000001ff007807 */ /* 0x002fe40000000000 */
[----:B------:R-:W-:Y:S02]  /*28e0*/  SEL R11, R11, RZ, P0 ;  /* 0x000000ff0b0b7207 */ /* 0x000fe40000000000 */
[----:B------:R-:W-:Y:S01]  /*28f0*/  LOP3.LUT R10, R10, R0, RZ, 0x3c, !PT ;  /* 0x000000000a0a7212 */ /* 0x000fe200078e3cff */
[----:B------:R-:W-:Y:S01]  /*2900*/  UIADD3 UR30, UPT, UPT, UR29, UR4, URZ ;  /* 0x000000041d1e7290 */ /* 0x000fe2000fffe0ff */
[----:B------:R-:W-:Y:S11]  /*2910*/  BRA.U UP1, `(.L_x_42) ;  /* 0xfffffff101247547 */ /* 0x000ff6000b83ffff */
[----:B------:R-:W-:Y:S01]  /*2920*/  UIADD3 UR6, UPT, UPT, UR6, 0x10, URZ ;  /* 0x0000001006067890 */ /* 0x000fe2000fffe0ff */
[----:B------:R-:W-:-:S03]  /*2930*/  SHF.L.U32 R2, R12, 0x1f, RZ ;  /* 0x0000001f0c027819 */ /* 0x000fc600000006ff */
[----:B------:R-:W-:-:S09]  /*2940*/  ULEA UR4, UR5, UR6, 0x3 ;  /* 0x0000000605047291 */ /* 0x000fd2000f8e18ff */
[----:B------:R-:W1:Y:S02]  /*2950*/  SYNCS.PHASECHK.TRANS64.TRYWAIT P0, [UR4], R2 ;  /* 0x00000002ff0075a7 */ /* 0x000e640008001104 */
[----:B-1----:R-:W-:Y:S05]  /*2960*/  @!P0 BRA `(.L_x_43) ;  /* 0x0000006400688947 */ /* 0x002fea0003800000 */
.L_x_152:
[----:B------:R-:W-:-:S04]  /*2970*/  UIADD3 UR4, UPT, UPT, UR5, 0x1, URZ ;  /* 0x0000000105047890 */ /* 0x000fc8000fffe0ff */
[----:B------:R-:W-:-:S04]  /*2980*/  UISETP.NE.AND UP0, UPT, UR4, 0x2, UPT ;  /* 0x000000020400788c */ /* 0x000fc8000bf05270 */
[----:B------:R-:W-:Y:S02]  /*2990*/  USEL UR5, URZ, 0x1, UP0 ;  /* 0x00000001ff057887 */ /* 0x000fe40008000000 */
[----:B------:R-:W-:-:S04]  /*29a0*/  USEL UR4, UR4, URZ, UP0 ;  /* 0x000000ff04047287 */ /* 0x000fc80008000000 */
[----:B------:R-:W-:Y:S01]  /*29b0*/  ULEA UR4, UR4, UR6, 0x3 ;  /* 0x0000000604047291 */ /* 0x000fe2000f8e18ff */
[----:B-1----:R-:W-:-:S04]  /*29c0*/  LOP3.LUT R2, R12, UR5, RZ, 0x3c, !PT ;  /* 0x000000050c027c12 */ /* 0x002fc8000f8e3cff */
[----:B------:R-:W-:Y:S01]  /*29d0*/  SHF.L.U32 R2, R2, 0x1f, RZ ;  /* 0x0000001f02027819 */ /* 0x000fe200000006ff */
[----:B------:R-:W-:-:S07]  /*29e0*/  IMAD.U32 R0, RZ, RZ, UR4 ;  /* 0x00000004ff007e24 */ /* 0x000fce000f8e00ff */
.L_x_44:
[----:B-1----:R1:W2:Y:S02]  /*29f0*/  SYNCS.PHASECHK.TRANS64.TRYWAIT P0, [R0+URZ], R2 ;  /* 0x00000002000075a7 */ /* 0x0022a400080011ff */
[----:B--2---:R-:W-:Y:S05]  /*2a00*/  @!P0 NANOSLEEP.SYNCS 0x989680 ;  /* 0x009896800000895d */ /* 0x004fea0003900000 */
[----:B------:R-:W2:Y:S02]  /*2a10*/  @!P0 SYNCS.PHASECHK.TRANS64 P0, [R0+URZ], R2 ;  /* 0x00000002000085a7 */ /* 0x000ea400080010ff */
[----:B--2---:R-:W-:Y:S05]  /*2a20*/  @P0 EXIT ;  /* 0x000000000000094d */ /* 0x004fea0003800000 */
[----:B------:R-:W-:Y:S05]  /*2a30*/  BRA `(.L_x_44) ;  /* 0xfffffffc00ec7947 */ /* 0x000fea000383ffff */
.L_x_22:
[----:B------:R-:W-:-:S04]  /*2a40*/  UISETP.NE.AND UP0, UPT, UR47, URZ, UPT ;  /* 0x000000ff2f00728c */ /* 0x000fc8000bf05270 */
[----:B------:R-:W-:-:S09]  /*2a50*/  UISETP.NE.OR UP0, UPT, UR18, 0x1, UP0 ;  /* 0x000000011200788c */ /* 0x000fd20008705670 */
[----:B------:R-:W-:Y:S05]  /*2a60*/  BRA.U UP0, `(.L_x_45) ;  /* 0x0000000500487547 */ /* 0x000fea000b800000 */
[----:B------:R-:W-:Y:S01]  /*2a70*/  ISETP.GE.U32.AND P2, PT, R0, 0x8, PT ;  /* 0x000000080000780c */ /* 0x000fe20003f46070 */
[----:B------:R-:W-:Y:S01]  /*2a80*/  IMAD.MOV.U32 R12, RZ, RZ, 0x1 ;  /* 0x00000001ff0c7424 */ /* 0x000fe200078e00ff */
[----:B------:R-:W-:Y:S02]  /*2a90*/  CS2R R10, SRZ ;  /* 0x00000000000a7805 */ /* 0x000fe4000001ff00 */
[----:B------:R-:W-:Y:S01]  /*2aa0*/  CS2R R8, SRZ ;  /* 0x0000000000087805 */ /* 0x000fe2000001ff00 */
[----:B------:R-:W-:Y:S01]  /*2ab0*/  UMOV UR6, 0x400 ;  /* 0x0000040000067882 */ /* 0x000fe20000000000 */
[----:B------:R-:W-:Y:S01]  /*2ac0*/  UMOV UR5, URZ ;  /* 0x000000ff00057c82 */ /* 0x000fe20008000000 */
[----:B------:R-:W-:-:S12]  /*2ad0*/  ULEA UR6, UR47, UR6, 0x18 ;  /* 0x000000062f067291 */ /* 0x000fd8000f8ec0ff */
.L_x_49:
[----:B------:R-:W-:Y:S02]  /*2ae0*/  LEA R2, R8, UR6, 0x3 ;  /* 0x0000000608027c11 */ /* 0x000fe4000f8e18ff */
[----:B------:R-:W-:-:S03]  /*2af0*/  SHF.L.U32 R4, R9, 0x1f, RZ ;  /* 0x0000001f09047819 */ /* 0x000fc600000006ff */
[----:B------:R-:W-:Y:S01]  /*2b00*/  VIADD R5, R2, 0xe0 ;  /* 0x000000e002057836 */ /* 0x000fe20000000000 */
[----:B------:R-:W2:Y:S02]  /*2b10*/  SYNCS.PHASECHK.TRANS64.TRYWAIT P0, [R2+URZ+0xd0], R4 ;  /* 0x0000d004020075a7 */ /* 0x000ea400080011ff */
[----:B--2---:R-:W-:Y:S05]  /*2b20*/  @!P0 BRA `(.L_x_46) ;  /* 0x0000006400108947 */ /* 0x004fea0003800000 */
.L_x_153:
[----:B------:R-:W-:Y:S01]  /*2b30*/  ULEA UR4, UR5, UR6, 0x3 ;  /* 0x0000000605047291 */ /* 0x000fe2000f8e18ff */
[----:B--2---:R-:W-:Y:S01]  /*2b40*/  PRMT R2, RZ, 0x654, R5 ;  /* 0x00000654ff027816 */ /* 0x004fe20000000005 */
[----:B------:R-:W-:Y:S01]  /*2b50*/  @!P2 IMAD.MOV.U32 R4, RZ, RZ, 0x10 ;  /* 0x00000010ff04a424 */ /* 0x000fe200078e00ff */
[----:B------:R-:W-:Y:S01]  /*2b60*/  SHF.L.U32 R5, R12, 0x1f, RZ ;  /* 0x0000001f0c057819 */ /* 0x000fe200000006ff */
[----:B------:R-:W-:Y:S01]  /*2b70*/  UIADD3 UR7, UPT, UPT, UR4, 0x70, URZ ;  /* 0x0000007004077890 */ /* 0x000fe2000fffe0ff */
[----:B------:R2:W-:Y:S05]  /*2b80*/  SYNCS.ARRIVE.TRANS64.RED.A1T0 RZ, [R2+URZ], RZ ;  /* 0x000000ff02ff79a7 */ /* 0x0005ea00081004ff */
[----:B------:R-:W-:Y:S01]  /*2b90*/  IMAD.U32 R6, RZ, RZ, UR7 ;  /* 0x00000007ff067e24 */ /* 0x000fe2000f8e00ff */
[----:B------:R-:W3:Y:S04]  /*2ba0*/  SYNCS.PHASECHK.TRANS64.TRYWAIT P0, [UR4+0x80], R5 ;  /* 0x00008005ff0075a7 */ /* 0x000ee80008001104 */
[----:B------:R-:W-:Y:S01]  /*2bb0*/  PRMT R6, R0, 0x654, R6 ;  /* 0x0000065400067816 */ /* 0x000fe20000000006 */
[----:B--23--:R-:W-:Y:S06]  /*2bc0*/  @!P0 BRA `(.L_x_47) ;  /* 0x0000006000fc8947 */ /* 0x00cfec0003800000 */
.L_x_155:
[----:B------:R-:W-:Y:S01]  /*2bd0*/  ULEA UR8, UR5, UR6, 0x4 ;  /* 0x0000000605087291 */ /* 0x000fe2000f8e20ff */
[----:B------:R-:W-:Y:S01]  /*2be0*/  SEL R3, R6, R3, !P2 ;  /* 0x0000000306037207 */ /* 0x000fe20005000000 */
[----:B------:R-:W-:Y:S01]  /*2bf0*/  UIADD3 UR9, UPT, UPT, UR4, 0x70, URZ ;  /* 0x0000007004097890 */ /* 0x000fe2000fffe0ff */
[----:B--2---:R-:W-:Y:S01]  /*2c00*/  LEA R2, R11, UR6, 0x3 ;  /* 0x000000060b027c11 */ /* 0x004fe2000f8e18ff */
[----:B------:R-:W-:Y:S01]  /*2c10*/  UIADD3 UR8, UPT, UPT, UR8, 0x100, URZ ;  /* 0x0000010008087890 */ /* 0x000fe2000fffe0ff */
[----:B------:R2:W-:Y:S01]  /*2c20*/  @!P2 SYNCS.ARRIVE.TRANS64.RED RZ, [R3+URZ], R4 ;  /* 0x0000000403ffa9a7 */ /* 0x0005e200080004ff */
[----:B------:R-:W-:Y:S01]  /*2c30*/  UIADD3 UR4, UPT, UPT, UR5, 0x1, URZ ;  /* 0x0000000105047890 */ /* 0x000fe2000fffe0ff */
[----:B------:R-:W-:-:S03]  /*2c40*/  VIADD R8, R8, 0x1 ;  /* 0x0000000108087836 */ /* 0x000fc60000000000 */
[----:B------:R-:W-:Y:S02]  /*2c50*/  UISETP.NE.AND UP0, UPT, UR4, 0x2, UPT ;  /* 0x000000020400788c */ /* 0x000fe4000bf05270 */
[----:B------:R-:W-:Y:S01]  /*2c60*/  ISETP.NE.AND P0, PT, R8, 0x2, PT ;  /* 0x000000020800780c */ /* 0x000fe20003f05270 */
[----:B------:R-:W-:Y:S06]  /*2c70*/  UGETNEXTWORKID.BROADCAST [UR8], [UR9] ;  /* 0x00000000080073ca */ /* 0x000fec0008000100 */
[----:B------:R-:W-:Y:S02]  /*2c80*/  USEL UR7, URZ, 0x1, UP0 ;  /* 0x00000001ff077887 */ /* 0x000fe40008000000 */
[----:B------:R-:W-:-:S04]  /*2c90*/  USEL UR5, UR4, URZ, UP0 ;  /* 0x000000ff04057287 */ /* 0x000fc80008000000 */
[----:B------:R-:W-:Y:S02]  /*2ca0*/  LOP3.LUT R12, R12, UR7, RZ, 0x3c, !PT ;  /* 0x000000070c0c7c12 */ /* 0x000fe4000f8e3cff */
[----:B--2---:R-:W-:-:S04]  /*2cb0*/  SHF.L.U32 R4, R10, 0x1f, RZ ;  /* 0x0000001f0a047819 */ /* 0x004fc800000006ff */
[----:B------:R-:W2:Y:S02]  /*2cc0*/  SYNCS.PHASECHK.TRANS64.TRYWAIT P1, [R2+URZ+0x70], R4 ;  /* 0x00007004020075a7 */ /* 0x000ea400080211ff */
[----:B--2---:R-:W-:Y:S05]  /*2cd0*/  @!P1 BRA `(.L_x_48) ;  /* 0x0000006000d09947 */ /* 0x004fea0003800000 */
.L_x_156:
[C---:B--2---:R-:W-:Y:S01]  /*2ce0*/  LEA R4, R11.reuse, UR6, 0x4 ;  /* 0x000000060b047c11 */ /* 0x044fe2000f8e20ff */
[----:B------:R-:W-:Y:S01]  /*2cf0*/  VIADD R2, R2, 0x80 ;  /* 0x0000008002027836 */ /* 0x000fe20000000000 */
[----:B------:R-:W-:Y:S01]  /*2d00*/  SEL R8, R8, RZ, P0 ;  /* 0x000000ff08087207 */ /* 0x000fe20000000000 */
[----:B------:R-:W-:-:S03]  /*2d10*/  VIADD R11, R11, 0x1 ;  /* 0x000000010b0b7836 */ /* 0x000fc60000000000 */
[----:B------:R-:W2:Y:S01]  /*2d20*/  LDS.128 R4, [R4+0x100] ;  /* 0x0001000004047984 */ /* 0x000ea20000000c00 */
[----:B------:R-:W-:Y:S02]  /*2d30*/  PRMT R2, RZ, 0x654, R2 ;  /* 0x00000654ff027816 */ /* 0x000fe40000000002 */
[C---:B------:R-:W-:Y:S01]  /*2d40*/  ISETP.NE.AND P1, PT, R11.reuse, 0x2, PT ;  /* 0x000000020b00780c */ /* 0x040fe20003f25270 */
[----:B------:R-:W-:Y:S01]  /*2d50*/  @!PT LDS RZ, [RZ] ;  /* 0x00000000fffff984 */ /* 0x000fe20000000800 */
[----:B------:R-:W-:Y:S01]  /*2d60*/  @!PT LDS RZ, [RZ] ;  /* 0x00000000fffff984 */ /* 0x000fe20000000800 */
[----:B------:R-:W-:Y:S01]  /*2d70*/  @!PT LDS RZ, [RZ] ;  /* 0x00000000fffff984 */ /* 0x000fe20000000800 */
[----:B------:R-:W-:Y:S01]  /*2d80*/  @!PT LDS RZ, [RZ] ;  /* 0x00000000fffff984 */ /* 0x000fe20000000800 */
[----:B------:R3:W-:Y:S06]  /*2d90*/  MEMBAR.ALL.CTA ;  /* 0x0000000000007992 */ /* 0x0007ec0000008000 */
[----:B---3--:R-:W3:Y:S01]  /*2da0*/  FENCE.VIEW.ASYNC.S ;  /* 0x00000000000073c6 */ /* 0x008ee20000000000 */
[----:B------:R-:W-:Y:S01]  /*2db0*/  SEL R11, R11, RZ, P1 ;  /* 0x000000ff0b0b7207 */ /* 0x000fe20000800000 */
[----:B---3--:R3:W-:Y:S01]  /*2dc0*/  SYNCS.ARRIVE.TRANS64.RED.A1T0 RZ, [R2+URZ], RZ ;  /* 0x000000ff02ff79a7 */ /* 0x0087e200081004ff */
[----:B--2---:R-:W-:-:S02]  /*2dd0*/  LOP3.LUT P3, RZ, R6, 0x1, RZ, 0xc0, !PT ;  /* 0x0000000106ff7812 */ /* 0x004fc4000786c0ff */
[----:B------:R-:W-:-:S04]  /*2de0*/  SEL R4, RZ, 0x1, P1 ;  /* 0x00000001ff047807 */ /* 0x000fc80000800000 */
[----:B------:R-:W-:Y:S02]  /*2df0*/  LOP3.LUT R10, R10, R4, RZ, 0x3c, !PT ;  /* 0x000000040a0a7212 */ /* 0x000fe400078e3cff */
[----:B---3--:R-:W-:-:S04]  /*2e00*/  SEL R2, RZ, 0x1, P0 ;  /* 0x00000001ff027807 */ /* 0x008fc80000000000 */
[----:B------:R-:W-:Y:S01]  /*2e10*/  LOP3.LUT R9, R9, R2, RZ, 0x3c, !PT ;  /* 0x0000000209097212 */ /* 0x000fe200078e3cff */
[----:B------:R-:W-:Y:S06]  /*2e20*/  @P3 BRA `(.L_x_49) ;  /* 0xfffffffc002c3947 */ /* 0x000fec000383ffff */
[----:B------:R-:W-:Y:S01]  /*2e30*/  ULEA UR4, UR5, UR6, 0x3 ;  /* 0x0000000605047291 */ /* 0x000fe2000f8e18ff */
[----:B------:R-:W-:-:S08]  /*2e40*/  SHF.L.U32 R2, R12, 0x1f, RZ ;  /* 0x0000001f0c027819 */ /* 0x000fd000000006ff */
[----:B------:R-:W2:Y:S02]  /*2e50*/  SYNCS.PHASECHK.TRANS64 P0, [UR4+0x80], R2 ;  /* 0x00008002ff0075a7 */ /* 0x000ea40008001004 */
[----:B--2---:R-:W-:Y:S05]  /*2e60*/  @P0 BRA `(.L_x_50) ;  /* 0x0000000000080947 */ /* 0x004fea0003800000 */
[----:B------:R-:W2:Y:S02]  /*2e70*/  SYNCS.PHASECHK.TRANS64.TRYWAIT P0, [UR4+0x80], R2 ;  /* 0x00008002ff0075a7 */ /* 0x000ea40008001104 */
[----:B--2---:R-:W-:Y:S05]  /*2e80*/  @!P0 BRA `(.L_x_51) ;  /* 0x0000006000788947 */ /* 0x004fea0003800000 */
.L_x_50:
[----:B------:R-:W-:-:S04]  /*2e90*/  UIADD3 UR7, UPT, UPT, UR5, 0x1, URZ ;  /* 0x0000000105077890 */ /* 0x000fc8000fffe0ff */
[----:B------:R-:W-:-:S04]  /*2ea0*/  UISETP.NE.AND UP0, UPT, UR7, 0x2, UPT ;  /* 0x000000020700788c */ /* 0x000fc8000bf05270 */
[----:B------:R-:W-:Y:S02]  /*2eb0*/  USEL UR8, URZ, 0x1, UP0 ;  /* 0x00000001ff087887 */ /* 0x000fe40008000000 */
[----:B------:R-:W-:-:S04]  /*2ec0*/  USEL UR7, UR7, URZ, UP0 ;  /* 0x000000ff07077287 */ /* 0x000fc80008000000 */
[----:B------:R-:W-:Y:S01]  /*2ed0*/  ULEA UR7, UR7, UR6, 0x3 ;  /* 0x0000000607077291 */ /* 0x000fe2000f8e18ff */
[----:B--2---:R-:W-:-:S04]  /*2ee0*/  LOP3.LUT R2, R12, UR8, RZ, 0x3c, !PT ;  /* 0x000000080c027c12 */ /* 0x004fc8000f8e3cff */
[----:B------:R-:W-:-:S04]  /*2ef0*/  SHF.L.U32 R0, R2, 0x1f, RZ ;  /* 0x0000001f02007819 */ /* 0x000fc800000006ff */
[----:B------:R-:W2:Y:S02]  /*2f00*/  SYNCS.PHASECHK.TRANS64 P0, [UR7+0x80], R0 ;  /* 0x00008000ff0075a7 */ /* 0x000ea40008001007 */
[----:B-12---:R-:W-:Y:S05]  /*2f10*/  @P0 EXIT ;  /* 0x000000000000094d */ /* 0x006fea0003800000 */
[----:B------:R-:W-:Y:S02]  /*2f20*/  SHF.L.U32 R2, R2, 0x1f, RZ ;  /* 0x0000001f02027819 */ /* 0x000fe400000006ff */
[----:B------:R-:W-:-:S07]  /*2f30*/  MOV R0, UR7 ;  /* 0x0000000700007c02 */ /* 0x000fce0008000f00 */
.L_x_52:
[----:B-1----:R1:W2:Y:S02]  /*2f40*/  SYNCS.PHASECHK.TRANS64.TRYWAIT P0, [R0+URZ+0x80], R2 ;  /* 0x00008002000075a7 */ /* 0x0022a400080011ff */
[----:B--2---:R-:W-:Y:S05]  /*2f50*/  @!P0 NANOSLEEP.SYNCS 0x989680 ;  /* 0x009896800000895d */ /* 0x004fea0003900000 */
[----:B------:R-:W2:Y:S02]  /*2f60*/  @!P0 SYNCS.PHASECHK.TRANS64 P0, [R0+URZ+0x80], R2 ;  /* 0x00008002000085a7 */ /* 0x000ea400080010ff */
[----:B--2---:R-:W-:Y:S05]  /*2f70*/  @P0 EXIT ;  /* 0x000000000000094d */ /* 0x004fea0003800000 */
[----:B------:R-:W-:Y:S05]  /*2f80*/  BRA `(.L_x_52) ;  /* 0xfffffffc00ec7947 */ /* 0x000fea000383ffff */
.L_x_45:
[----:B------:R-:W-:Y:S05]  /*2f90*/  BRA.U UP5, `(.L_x_53) ;  /* 0x0000001105d47547 */ /* 0x000fea000b800000 */
[----:B------:R-:W-:Y:S01]  /*2fa0*/  UMOV UR4, 0x40 ;  /* 0x0000004000047882 */ /* 0x000fe20000000000 */
[----:B------:R-:W-:Y:S01]  /*2fb0*/  NOP ;  /* 0x0000000000007918 */ /* 0x000fe20000000000 */
[----:B------:R-:W-:Y:S01]  /*2fc0*/  ULEA UR5, UR47, UR4, 0x18 ;  /* 0x000000042f057291 */ /* 0x000fe2000f8ec0ff */
[----:B------:R-:W-:Y:S02]  /*2fd0*/  UMOV UR6, 0x400 ;  /* 0x0000040000067882 */ /* 0x000fe40000000000 */
[----:B------:R-:W-:-:S06]  /*2fe0*/  ULEA UR6, UR47, UR6, 0x18 ;  /* 0x000000062f067291 */ /* 0x000fcc000f8ec0ff */
[----:B------:R-:W2:Y:S02]  /*2ff0*/  LDS.U8 R0, [UR5+0x1c] ;  /* 0x00001c05ff007984 */ /* 0x000ea40008000000 */
[----:B--2---:R-:W-:-:S13]  /*3000*/  ISETP.NE.AND P0, PT, R0, RZ, PT ;  /* 0x000000ff0000720c */ /* 0x004fda0003f05270 */
[----:B------:R-:W-:Y:S05]  /*3010*/  @P0 BRA `(.L_x_54) ;  /* 0x0000000400080947 */ /* 0x000fea0003800000 */
[----:B------:R-:W-:Y:S02]  /*3020*/  UISETP.NE.U32.AND UP1, UPT, UR48, 0x1, UPT ;  /* 0x000000013000788c */ /* 0x000fe4000bf25070 */
[----:B------:R-:W-:-:S07]  /*3030*/  UIADD3 UR7, UPT, UPT, UR5, 0x8, URZ ;  /* 0x0000000805077890 */ /* 0x000fce000fffe0ff */
[----:B------:R-:W-:Y:S05]  /*3040*/  BRA.U !UP1, `(.L_x_55) ;  /* 0x00000001099c7547 */ /* 0x000fea000b800000 */
[----:B------:R-:W-:Y:S01]  /*3050*/  ELECT P0, URZ, PT ;  /* 0x0000000000ff782f */ /* 0x000fe20003800000 */
[----:B------:R-:W-:-:S12]  /*3060*/  BSSY B0, `(.L_x_55) ;  /* 0x0000025000007945 */ /* 0x000fd80003800000 */
[----:B------:R-:W-:Y:S05]  /*3070*/  @!P0 BRA `(.L_x_56) ;  /* 0x00000000008c8947 */ /* 0x000fea0003800000 */
[----:B------:R-:W-:-:S05]  /*3080*/  UMOV UR4, 0x10 ;  /* 0x0000001000047882 */ /* 0x000fca0000000000 */
[----:B------:R-:W-:Y:S04]  /*3090*/  DEPBAR.LE SB2, 0x36 ;  /* 0x0000ad800000791a */ /* 0x000fe80000000000 */
[----:B------:R-:W2:Y:S02]  /*30a0*/  UTCATOMSWS.2CTA.FIND_AND_SET.ALIGN UP0, UR4, UR4 ;  /* 0x00000004000475e3 */ /* 0x000ea40008200800 */
[----:B--2---:R-:W-:Y:S01]  /*30b0*/  MOV R10, UR4 ;  /* 0x00000004000a7c02 */ /* 0x004fe20008000f00 */
[----:B------:R-:W-:Y:S06]  /*30c0*/  BRA.U UP0, `(.L_x_57) ;  /* 0x0000000100187547 */ /* 0x000fec000b800000 */
.L_x_58:
[----:B------:R-:W-:Y:S05]  /*30d0*/  NANOSLEEP 0x64 ;  /* 0x000000640000795d */ /* 0x000fea0003800000 */
[----:B------:R-:W-:-:S05]  /*30e0*/  UMOV UR4, 0x10 ;  /* 0x0000001000047882 */ /* 0x000fca0000000000 */
[----:B------:R-:W-:Y:S04]  /*30f0*/  DEPBAR.LE SB2, 0x36 ;  /* 0x0000ad800000791a */ /* 0x000fe80000000000 */
[----:B------:R-:W2:Y:S02]  /*3100*/  UTCATOMSWS.2CTA.FIND_AND_SET.ALIGN UP0, UR4, UR4 ;  /* 0x00000004000475e3 */ /* 0x000ea40008200800 */
[----:B--2---:R-:W-:Y:S01]  /*3110*/  MOV R10, UR4 ;  /* 0x00000004000a7c02 */ /* 0x004fe20008000f00 */
[----:B------:R-:W-:Y:S05]  /*3120*/  BRA.U !UP0, `(.L_x_58) ;  /* 0xfffffffd08e87547 */ /* 0x000fea000b83ffff */
.L_x_57:
[----:B------:R-:W2:Y:S01]  /*3130*/  LDS R6, [UR5+0x10] ;  /* 0x00001005ff067984 */ /* 0x000ea20008000800 */
[----:B------:R-:W-:Y:S01]  /*3140*/  IMAD.U32 R0, RZ, RZ, UR6 ;  /* 0x00000006ff007e24 */ /* 0x000fe2000f8e00ff */
[----:B------:R-:W-:-:S03]  /*3150*/  MOV R4, UR49 ;  /* 0x0000003100047c02 */ /* 0x000fc60008000f00 */
[----:B------:R-:W-:Y:S01]  /*3160*/  VIADD R0, R0, 0x120 ;  /* 0x0000012000007836 */ /* 0x000fe20000000000 */
[----:B--2---:R-:W-:-:S04]  /*3170*/  SHF.L.U32 R6, R6, 0x1f, RZ ;  /* 0x0000001f06067819 */ /* 0x004fc800000006ff */
[----:B------:R-:W2:Y:S02]  /*3180*/  SYNCS.PHASECHK.TRANS64.TRYWAIT P0, [UR5+0x8], R6 ;  /* 0x00000806ff0075a7 */ /* 0x000ea40008001105 */
[----:B--2---:R-:W-:Y:S05]  /*3190*/  @P0 BRA `(.L_x_59) ;  /* 0x0000000000080947 */ /* 0x004fea0003800000 */
[----:B------:R-:W2:Y:S02]  /*31a0*/  SYNCS.PHASECHK.TRANS64.TRYWAIT P0, [UR5+0x8], R6 ;  /* 0x00000806ff0075a7 */ /* 0x000ea40008001105 */
[----:B--2---:R-:W-:Y:S05]  /*31b0*/  @!P0 BRA `(.L_x_60) ;  /* 0x0000005c00c48947 */ /* 0x004fea0003800000 */
.L_x_59:
[----:B------:R-:W-:Y:S01]  /*31c0*/  PRMT R4, R4, 0x654, R0 ;  /* 0x0000065404047816 */ /* 0x000fe20000000000 */
[----:B------:R-:W-:Y:S01]  /*31d0*/  HFMA2 R0, -RZ, RZ, 0, 5.9604644775390625e-08 ;  /* 0x00000001ff007431 */ /* 0x000fe200000001ff */
[----:B------:R-:W-:Y:S01]  /*31e0*/  UPRMT UR4, UR49, 0x654, UR7 ;  /* 0x0000065431047896 */ /* 0x000fe20008000007 */
[----:B------:R-:W-:Y:S02]  /*31f0*/  IMAD.MOV.U32 R8, RZ, RZ, 0xffff ;  /* 0x0000ffffff087424 */ /* 0x000fe400078e00ff */
[----:B--2---:R-:W-:Y:S02]  /*3200*/  IMAD.MOV.U32 R6, RZ, RZ, 0x4 ;  /* 0x00000004ff067424 */ /* 0x004fe400078e00ff */
[----:B------:R-:W-:Y:S01]  /*3210*/  IMAD.SHL.U32 R9, R10, 0x20, RZ ;  /* 0x000000200a097824 */ /* 0x000fe200078e00ff */
[----:B------:R-:W-:Y:S02]  /*3220*/  MOV R5, UR4 ;  /* 0x0000000400057c02 */ /* 0x000fe40008000f00 */
[-C--:B------:R-:W-:Y:S01]  /*3230*/  SHF.L.U32 R8, R8, R10.reuse, RZ ;  /* 0x0000000a08087219 */ /* 0x080fe200000006ff */
[----:B------:R2:W-:Y:S01]  /*3240*/  SYNCS.ARRIVE.TRANS64.RED RZ, [UR4], R6 ;  /* 0x00000006ffff79a7 */ /* 0x0005e20008000404 */
[----:B------:R-:W-:Y:S01]  /*3250*/  SHF.L.U32 R7, R0, R10, RZ ;  /* 0x0000000a00077219 */ /* 0x000fe200000006ff */
[----:B------:R2:W-:Y:S04]  /*3260*/  STS [UR6+0x120], R9 ;  /* 0x00012009ff007988 */ /* 0x0005e80008000806 */
[----:B------:R2:W-:Y:S04]  /*3270*/  STAS [R4.64], R10 ;  /* 0x0000000a04007dbd */ /* 0x0005e8000c0008ff */
[----:B------:R2:W-:Y:S04]  /*3280*/  ATOMS.OR RZ, [UR5+0x14], R8 ;  /* 0x00001408ffff798c */ /* 0x0005e8000b000005 */
[----:B------:R2:W-:Y:S04]  /*3290*/  ATOMS.OR RZ, [UR5+0x18], R7 ;  /* 0x00001807ffff798c */ /* 0x0005e8000b000005 */
[----:B------:R2:W-:Y:S02]  /*32a0*/  ATOMS.XOR RZ, [UR5+0x10], R0 ;  /* 0x00001000ffff798c */ /* 0x0005e4000b800005 */
.L_x_56:
[----:B-1----:R-:W-:Y:S05]  /*32b0*/  BSYNC B0 ;  /* 0x0000000000007941 */ /* 0x002fea0003800000 */
.L_x_55:
[----:B------:R-:W-:Y:S05]  /*32c0*/  BRA.U UP1, `(.L_x_61) ;  /* 0x00000001016c7547 */ /* 0x000fea000b800000 */
[----:B------:R-:W-:-:S03]  /*32d0*/  UMOV UR4, 0xffffffff ;  /* 0xffffffff00047882 */ /* 0x000fc60000000000 */
[----:B------:R-:W-:Y:S05]  /*32e0*/  BRA.DIV UR4, `(.L_x_62) ;  /* 0x0000005e04907947 */ /* 0x000fea000b800000 */
[----:B------:R-:W-:-:S13]  /*32f0*/  ELECT P6, URZ, PT ;  /* 0x0000000000ff782f */ /* 0x000fda00038c0000 */
.L_x_160:
[----:B------:R-:W-:Y:S05]  /*3300*/  @!P6 BRA `(.L_x_61) ;  /* 0x00000000005ce947 */ /* 0x000fea0003800000 */
[----:B--2---:R-:W2:Y:S02]  /*3310*/  LDS R4, [UR5+0x10] ;  /* 0x00001005ff047984 */ /* 0x004ea40008000800 */
[----:B--2---:R-:W-:-:S04]  /*3320*/  SHF.L.U32 R4, R4, 0x1f, RZ ;  /* 0x0000001f04047819 */ /* 0x004fc800000006ff */
[----:B------:R-:W2:Y:S02]  /*3330*/  SYNCS.PHASECHK.TRANS64.TRYWAIT P0, [UR5+0x8], R4 ;  /* 0x00000804ff0075a7 */ /* 0x000ea40008001105 */
[----:B--2---:R-:W-:Y:S05]  /*3340*/  @P0 BRA `(.L_x_63) ;  /* 0x0000000000080947 */ /* 0x004fea0003800000 */
[----:B------:R-:W2:Y:S02]  /*3350*/  SYNCS.PHASECHK.TRANS64.TRYWAIT P0, [UR5+0x8], R4 ;  /* 0x00000804ff0075a7 */ /* 0x000ea40008001105 */
[----:B--2---:R-:W-:Y:S05]  /*3360*/  @!P0 BRA `(.L_x_64) ;  /* 0x0000005c00908947 */ /* 0x004fea0003800000 */
.L_x_63:
[----:B------:R-:W3:Y:S01]  /*3370*/  LDS R6, [UR6+0x120] ;  /* 0x00012006ff067984 */ /* 0x000ee20008000800 */
[----:B--2---:R-:W-:Y:S02]  /*3380*/  HFMA2 R0, -RZ, RZ, 0, 5.9604644775390625e-08 ;  /* 0x00000001ff007431 */ /* 0x004fe400000001ff */
[----:B------:R-:W-:Y:S01]  /*3390*/  IMAD.MOV.U32 R4, RZ, RZ, 0xffff ;  /* 0x0000ffffff047424 */ /* 0x000fe200078e00ff */
[----:B------:R-:W-:Y:S01]  /*33a0*/  UPRMT UR4, UR49, 0x654, UR7 ;  /* 0x0000065431047896 */ /* 0x000fe20008000007 */
[----:B---3--:R-:W-:-:S03]  /*33b0*/  IMAD.SHL.U32 R5, R6, 0x20, RZ ;  /* 0x0000002006057824 */ /* 0x008fc600078e00ff */
[-C--:B------:R-:W-:Y:S02]  /*33c0*/  SHF.L.U32 R4, R4, R6.reuse, RZ ;  /* 0x0000000604047219 */ /* 0x080fe400000006ff */
[----:B------:R-:W-:Y:S01]  /*33d0*/  SHF.L.U32 R6, R0, R6, RZ ;  /* 0x0000000600067219 */ /* 0x000fe200000006ff */
[----:B------:R3:W-:Y:S04]  /*33e0*/  STS [UR6+0x120], R5 ;  /* 0x00012005ff007988 */ /* 0x0007e80008000806 */
[----:B------:R3:W-:Y:S04]  /*33f0*/  ATOMS.OR RZ, [UR5+0x14], R4 ;  /* 0x00001404ffff798c */ /* 0x0007e8000b000005 */
[----:B------:R3:W-:Y:S01]  /*3400*/  ATOMS.OR RZ, [UR5+0x18], R6 ;  /* 0x00001806ffff798c */ /* 0x0007e2000b000005 */
[----:B------:R-:W-:Y:S03]  /*3410*/  SYNCS.ARRIVE.TRANS64.RED.A1T0 RZ, [UR4], RZ ;  /* 0x000000ffffff79a7 */ /* 0x000fe60008100404 */
[----:B------:R3:W-:Y:S01]  /*3420*/  ATOMS.XOR RZ, [UR5+0x10], R0 ;  /* 0x00001000ffff798c */ /* 0x0007e2000b800005 */
[----:B------:R-:W-:Y:S05]  /*3430*/  BRA `(.L_x_61) ;  /* 0x0000000000107947 */ /* 0x000fea0003800000 */
.L_x_54:
[----:B------:R-:W-:Y:S02]  /*3440*/  MOV R0, 0xffffffff ;  /* 0xffffffff00007802 */ /* 0x000fe40000000f00 */
[----:B------:R-:W-:-:S03]  /*3450*/  MOV R4, 0x3480 ;  /* 0x0000348000047802 */ /* 0x000fc60000000f00 */
[----:B------:R2:W-:Y:S04]  /*3460*/  STS [UR6+0x120], R0 ;  /* 0x00012000ff007988 */ /* 0x0005e80008000806 */
[----:B-12--5:R-:W-:Y:S05]  /*3470*/  CALL.REL.NOINC `($__internal_1_$__cuda_sm10x_tcgen05_guardrail_trap_phase_invalid_during_alloc) ;  /* 0x0000006400647944 */ /* 0x026fea0003c00000 */
.L_x_61:
[----:B------:R-:W-:Y:S05]  /*3480*/  WARPSYNC.ALL ;  /* 0x0000000000007948 */ /* 0x000fea0003800000 */
[----:B------:R-:W4:Y:S01]  /*3490*/  S2UR UR4, SR_CgaCtaId ;  /* 0x00000000000479c3 */ /* 0x000f220000008800 */
[----:B------:R-:W-:Y:S01]  /*34a0*/  UMOV UR26, 0x400 ;  /* 0x00000400001a7882 */ /* 0x000fe20000000000 */
[----:B------:R-:W-:-:S06]  /*34b0*/  NOP ;  /* 0x0000000000007918 */ /* 0x000fcc0000000000 */
[----:B------:R-:W-:Y:S06]  /*34c0*/  BAR.ARV 0x6, 0xa0 ;  /* 0x0182800000007b1d */ /* 0x000fec0000002000 */
[----:B------:R-:W1:Y:S01]  /*34d0*/  LDCU UR6, c[0x0][0x38c] ;  /* 0x00007180ff0677ac */ /* 0x000e620008000800 */
[----:B------:R-:W-:Y:S01]  /*34e0*/  LOP3.LUT R3, R3, 0xffff, RZ, 0xc0, !PT ;  /* 0x0000ffff03037812 */ /* 0x000fe200078ec0ff */
[----:B--2---:R-:W-:Y:S01]  /*34f0*/  IMAD.MOV.U32 R9, RZ, RZ, 0x1 ;  /* 0x00000001ff097424 */ /* 0x004fe200078e00ff */
[----:B------:R-:W-:Y:S01]  /*3500*/  LOP3.LUT R2, R2, 0xffff, RZ, 0xc0, !PT ;  /* 0x0000ffff02027812 */ /* 0x000fe200078ec0ff */
[----:B------:R-:W-:Y:S01]  /*3510*/  IMAD.MOV.U32 R8, RZ, RZ, RZ ;  /* 0x000000ffff087224 */ /* 0x000fe200078e00ff */
[----:B------:R-:W-:Y:S01]  /*3520*/  R2UR UR28, R3 ;  /* 0x00000000031c72ca */ /* 0x000fe200000e0000 */
[----:B------:R-:W-:Y:S01]  /*3530*/  UMOV UR32, URZ ;  /* 0x000000ff00207c82 */ /* 0x000fe20008000000 */
[----:B------:R-:W-:-:S02]  /*3540*/  R2UR UR42, R2 ;  /* 0x00000000022a72ca */ /* 0x000fc400000e0000 */
[----:B------:R-:W-:Y:S01]  /*3550*/  CS2R R2, SRZ ;  /* 0x0000000000027805 */ /* 0x000fe2000001ff00 */
[----:B------:R-:W-:Y:S01]  /*3560*/  UMOV UR23, URZ ;  /* 0x000000ff00177c82 */ /* 0x000fe20008000000 */
[----:B----4-:R-:W-:Y:S01]  /*3570*/  ULEA UR26, UR4, UR26, 0x18 ;  /* 0x0000001a041a7291 */ /* 0x010fe2000f8ec0ff */
[----:B------:R-:W-:Y:S01]  /*3580*/  UMOV UR22, URZ ;  /* 0x000000ff00167c82 */ /* 0x000fe20008000000 */
[----:B------:R-:W-:Y:S02]  /*3590*/  UISETP.NE.AND UP3, UPT, UR48, URZ, UPT ;  /* 0x000000ff3000728c */ /* 0x000fe4000bf65270 */
[----:B------:R-:W-:Y:S02]  /*35a0*/  UIADD3 UR4, UPT, UPT, UR26, 0x4300, URZ ;  /* 0x000043001a047890 */ /* 0x000fe4000fffe0ff */
[----:B------:R-:W-:-:S03]  /*35b0*/  UIADD3 UR5, UPT, UPT, UR26, 0x8300, URZ ;  /* 0x000083001a057890 */ /* 0x000fc6000fffe0ff */
[----:B---3--:R-:W2:Y:S01]  /*35c0*/  LDS R0, [UR26+0x120] ;  /* 0x0001201aff007984 */ /* 0x008ea20008000800 */
[----:B-1----:R-:W-:Y:S02]  /*35d0*/  UIADD3 UR6, UPT, UPT, UR6, 0x3f, URZ ;  /* 0x0000003f06067890 */ /* 0x002fe4000fffe0ff */
[----:B------:R-:W-:Y:S02]  /*35e0*/  USHF.R.U32.HI UR30, URZ, 0x4, UR4 ;  /* 0x00000004ff1e7899 */ /* 0x000fe40008011604 */
[----:B------:R-:W-:Y:S02]  /*35f0*/  USHF.R.S32.HI UR33, URZ, 0x1f, UR6 ;  /* 0x0000001fff217899 */ /* 0x000fe40008011406 */
[----:B------:R-:W-:Y:S02]  /*3600*/  USHF.R.U32.HI UR4, URZ, 0x4, UR5 ;  /* 0x00000004ff047899 */ /* 0x000fe40008011605 */
[----:B------:R-:W-:Y:S02]  /*3610*/  ULEA.HI UR33, UR33, UR6, URZ, 0x6 ;  /* 0x0000000621217291 */ /* 0x000fe4000f8f30ff */
[----:B------:R-:W-:-:S02]  /*3620*/  ULOP3.LUT UR4, UR4, 0x3fff, URZ, 0xc0, !UPT ;  /* 0x00003fff04047892 */ /* 0x000fc4000f8ec0ff */
[----:B------:R-:W-:Y:S01]  /*3630*/  USHF.R.S32.HI UR33, URZ, 0x6, UR33 ;  /* 0x00000006ff217899 */ /* 0x000fe20008011421 */
[----:B------:R-:W-:Y:S01]  /*3640*/  UMOV UR40, 0x0 ;  /* 0x0000000000287882 */ /* 0x000fe20000000000 */
[----:B------:R-:W-:Y:S02]  /*3650*/  UMOV UR41, 0x8208010 ;  /* 0x0820801000297882 */ /* 0x000fe40000000000 */
[----:B------:R-:W-:Y:S02]  /*3660*/  UISETP.LT.AND UP0, UPT, UR33, 0x1, UPT ;  /* 0x000000012100788c */ /* 0x000fe4000bf01270 */
[----:B------:R-:W-:Y:S02]  /*3670*/  ULOP3.LUT UR30, UR30, 0x3fff, URZ, 0xc0, !UPT ;  /* 0x00003fff1e1e7892 */ /* 0x000fe4000f8ec0ff */
[----:B------:R-:W-:Y:S02]  /*3680*/  ULOP3.LUT UR29, UR4, 0x10000, URZ, 0xfc, !UPT ;  /* 0x00010000041d7892 */ /* 0x000fe4000f8efcff */
[----:B------:R-:W-:Y:S01]  /*3690*/  USEL UR43, UR33, 0x1, !UP0 ;  /* 0x00000001212b7887 */ /* 0x000fe2000c000000 */
[----:B------:R-:W-:Y:S01]  /*36a0*/  UMOV UR38, 0x0 ;  /* 0x0000000000267882 */ /* 0x000fe20000000000 */
[----:B------:R-:W-:Y:S01]  /*36b0*/  UMOV UR39, 0x8208010 ;  /* 0x0820801000277882 */ /* 0x000fe20000000000 */
[----:B------:R-:W-:Y:S01]  /*36c0*/  UMOV UR36, 0x0 ;  /* 0x0000000000247882 */ /* 0x000fe20000000000 */
[----:B------:R-:W-:Y:S01]  /*36d0*/  UMOV UR37, 0x8208010 ;  /* 0x0820801000257882 */ /* 0x000fe20000000000 */
[----:B------:R-:W-:Y:S01]  /*36e0*/  UMOV UR34, 0x0 ;  /* 0x0000000000227882 */ /* 0x000fe20000000000 */
[----:B------:R-:W-:Y:S01]  /*36f0*/  UMOV UR35, 0x8208010 ;  /* 0x0820801000237882 */ /* 0x000fe20000000000 */
[----:B--2---:R-:W-:-:S15]  /*3700*/  R2UR UR44, R0 ;  /* 0x00000000002c72ca */ /* 0x004fde00000e0000 */
.L_x_72:
[C---:B------:R-:W-:Y:S02]  /*3710*/  LEA R0, R8.reuse, UR26, 0x3 ;  /* 0x0000001a08007c11 */ /* 0x040fe4000f8e18ff */
[----:B------:R-:W-:Y:S02]  /*3720*/  SHF.L.U32 R4, R3, 0x1f, RZ ;  /* 0x0000001f03047819 */ /* 0x000fe400000006ff */
[----:B------:R-:W-:Y:S02]  /*3730*/  LEA R5, R8, UR26, 0x4 ;  /* 0x0000001a08057c11 */ /* 0x000fe4000f8e20ff */
[----:B------:R-:W1:Y:S02]  /*3740*/  SYNCS.PHASECHK.TRANS64.TRYWAIT P0, [R0+URZ+0x70], R4 ;  /* 0x00007004000075a7 */ /* 0x000e6400080011ff */
[----:B-1-3--:R-:W-:Y:S05]  /*3750*/  @!P0 BRA `(.L_x_65) ;  /* 0x0000005800ac8947 */ /* 0x00afea0003800000 */
.L_x_161:
[----:B-1----:R-:W1:Y:S01]  /*3760*/  LDS.128 R4, [R5+0x100] ;  /* 0x0001000005047984 */ /* 0x002e620000000c00 */
[----:B------:R-:W-:Y:S02]  /*3770*/  VIADD R0, R0, 0x80 ;  /* 0x0000008000007836 */ /* 0x000fe40000000000 */
[----:B------:R-:W-:Y:S01]  /*3780*/  VIADD R8, R8, 0x1 ;  /* 0x0000000108087836 */ /* 0x000fe20000000000 */
[----:B------:R-:W-:Y:S01]  /*3790*/  @!PT LDS RZ, [RZ] ;  /* 0x00000000fffff984 */ /* 0x000fe20000000800 */
[----:B------:R-:W-:Y:S01]  /*37a0*/  @!PT LDS RZ, [RZ] ;  /* 0x00000000fffff984 */ /* 0x000fe20000000800 */
[----:B------:R-:W-:Y:S01]  /*37b0*/  @!PT LDS RZ, [RZ] ;  /* 0x00000000fffff984 */ /* 0x000fe20000000800 */
[----:B------:R-:W-:Y:S01]  /*37c0*/  @!PT LDS RZ, [RZ] ;  /* 0x00000000fffff984 */ /* 0x000fe20000000800 */
[----:B------:R2:W-:Y:S06]  /*37d0*/  MEMBAR.ALL.CTA ;  /* 0x0000000000007992 */ /* 0x0005ec0000008000 */
[----:B--2---:R-:W2:Y:S01]  /*37e0*/  FENCE.VIEW.ASYNC.S ;  /* 0x00000000000073c6 */ /* 0x004ea20000000000 */
[----:B------:R-:W-:-:S04]  /*37f0*/  PRMT R0, RZ, 0x654, R0 ;  /* 0x00000654ff007816 */ /* 0x000fc80000000000 */
[----:B--2---:R2:W-:Y:S01]  /*3800*/  SYNCS.ARRIVE.TRANS64.RED.A1T0 RZ, [R0+URZ], RZ ;  /* 0x000000ff00ff79a7 */ /* 0x0045e200081004ff */
[----:B-1----:R-:W-:Y:S01]  /*3810*/  LOP3.LUT P1, RZ, R6, 0x1, RZ, 0xc0, !PT ;  /* 0x0000000106ff7812 */ /* 0x002fe2000782c0ff */
[----:B--2---:R-:W-:-:S12]  /*3820*/  BRA.U UP3, `(.L_x_66) ;  /* 0x0000000503087547 */ /* 0x004fd8000b800000 */
[----:B------:R-:W1:Y:S01]  /*3830*/  LDCU UR4, c[0x0][0x38c] ;  /* 0x00007180ff0477ac */ /* 0x000e620008000800 */
[----:B------:R-:W-:Y:S02]  /*3840*/  PLOP3.LUT P2, PT, PT, PT, PT, 0x80, 0x8 ;  /* 0x000000000008781c */ /* 0x000fe40003f4f070 */
[----:B------:R-:W-:Y:S01]  /*3850*/  SHF.L.U32 R4, R9, 0x1f, RZ ;  /* 0x0000001f09047819 */ /* 0x000fe200000006ff */
[----:B------:R-:W-:Y:S02]  /*3860*/  ULEA UR31, UR32, UR26, 0x3 ;  /* 0x0000001a201f7291 */ /* 0x000fe4000f8e18ff */
[----:B------:R-:W-:Y:S02]  /*3870*/  ULEA UR11, UR32, UR44, 0x6 ;  /* 0x0000002c200b7291 */ /* 0x000fe4000f8e30ff */
[----:B-1----:R-:W-:-:S06]  /*3880*/  UISETP.GE.AND UP0, UPT, UR4, 0x1, UPT ;  /* 0x000000010400788c */ /* 0x002fcc000bf06270 */
[----:B------:R-:W-:-:S05]  /*3890*/  PLOP3.LUT P0, PT, PT, PT, UP0, 0x80, 0x8 ;  /* 0x000000000008781c */ /* 0x000fca0003f0f008 */
[----:B------:R-:W-:-:S08]  /*38a0*/  @UP0 ULEA UR4, UR23, UR26, 0x3 ;  /* 0x0000001a17040291 */ /* 0x000fd0000f8e18ff */
[----:B------:R-:W-:-:S04]  /*38b0*/  @P0 SHF.L.U32 R0, R2, 0x1f, RZ ;  /* 0x0000001f02000819 */ /* 0x000fc800000006ff */
[----:B------:R1:W2:Y:S01]  /*38c0*/  @P0 SYNCS.PHASECHK.TRANS64.TRYWAIT P2, [UR4], R0 ;  /* 0x00000000ff0005a7 */ /* 0x0002a20008041104 */
[----:B------:R-:W3:Y:S02]  /*38d0*/  SYNCS.PHASECHK.TRANS64.TRYWAIT P0, [UR31+0xb0], R4 ;  /* 0x0000b004ff0075a7 */ /* 0x000ee4000800111f */
[----:B-123--:R-:W-:Y:S05]  /*38e0*/  @!P0 BRA `(.L_x_67) ;  /* 0x00000058005c8947 */ /* 0x00efea0003800000 */
.L_x_163:
[----:B------:R-:W-:Y:S01]  /*38f0*/  UMOV UR27, UR22 ;  /* 0x00000016001b7c82 */ /* 0x000fe20008000000 */
[----:B------:R-:W-:Y:S05]  /*3900*/  BRA.U !UP0, `(.L_x_68) ;  /* 0x0000000108c07547 */ /* 0x000fea000b800000 */
[----:B------:R-:W-:Y:S02]  /*3910*/  UIADD3 UR27, UPT, UPT, UR43, UR22, URZ ;  /* 0x000000162b1b7290 */ /* 0x000fe4000fffe0ff */
[----:B------:R-:W-:Y:S01]  /*3920*/  UPLOP3.LUT UP2, UPT, UPT, UPT, UPT, 0x40, 0x4 ;  /* 0x000000000004789c */ /* 0x000fe20003f4e870 */
[----:B------:R-:W-:Y:S01]  /*3930*/  UMOV UR24, UR33 ;  /* 0x0000002100187c82 */ /* 0x000fe20008000000 */
[----:B------:R-:W-:-:S09]  /*3940*/  UMOV UR10, UR23 ;  /* 0x00000017000a7c82 */ /* 0x000fd20008000000 */
.L_x_71:
[----:B--2---:R-:W-:Y:S01]  /*3950*/  ULEA UR5, UR10, UR26, 0x3 ;  /* 0x0000001a0a057291 */ /* 0x004fe2000f8e18ff */
[----:B---3--:R-:W-:Y:S11]  /*3960*/  @P2 BRA `(.L_x_69) ;  /* 0x00000000000c2947 */ /* 0x008ff60003800000 */
[----:B-1----:R-:W-:Y:S04]  /*3970*/  SHF.L.U32 R4, R2, 0x1f, RZ ;  /* 0x0000001f02047819 */ /* 0x002fe800000006ff */
[----:B------:R-:W1:Y:S02]  /*3980*/  SYNCS.PHASECHK.TRANS64.TRYWAIT P0, [UR5], R4 ;  /* 0x00000004ff0075a7 */ /* 0x000e640008001105 */
[----:B-1----:R-:W-:Y:S05]  /*3990*/  @!P0 BRA `(.L_x_70) ;  /* 0x0000005800488947 */ /* 0x002fea0003800000 */
.L_x_69:
[----:B------:R-:W-:Y:S01]  /*39a0*/  UISETP.NE.AND UP0, UPT, UR24, 0x1, UPT ;  /* 0x000000011800788c */ /* 0x000fe2000bf05270 */
[----:B------:R-:W-:Y:S01]  /*39b0*/  PLOP3.LUT P2, PT, PT, PT, PT, 0x80, 0x8 ;  /* 0x000000000008781c */ /* 0x000fe20003f4f070 */
[----:B------:R-:W-:Y:S02]  /*39c0*/  UIADD3 UR4, UPT, UPT, UR10, 0x1, URZ ;  /* 0x000000010a047890 */ /* 0x000fe4000fffe0ff */
[----:B------:R-:W-:Y:S02]  /*39d0*/  UIADD3 UR25, UPT, UPT, UR5, 0x10, URZ ;  /* 0x0000001005197890 */ /* 0x000fe4000fffe0ff */
[----:B------:R-:W-:Y:S01]  /*39e0*/  UISETP.NE.AND UP1, UPT, UR4, 0x2, UPT ;  /* 0x000000020400788c */ /* 0x000fe2000bf25270 */
[----:B------:R-:W-:Y:S01]  /*39f0*/  PLOP3.LUT P0, PT, PT, PT, UP0, 0x80, 0x8 ;  /* 0x000000000008781c */ /* 0x000fe20003f0f008 */
[----:B------:R-:W-:Y:S02]  /*3a00*/  UIADD3 UR22, UPT, UPT, UR22, 0x1, URZ ;  /* 0x0000000116167890 */ /* 0x000fe4000fffe0ff */
[----:B------:R-:W-:Y:S02]  /*3a10*/  USEL UR6, URZ, 0x1, UP1 ;  /* 0x00000001ff067887 */ /* 0x000fe40008800000 */
[----:B------:R-:W-:Y:S02]  /*3a20*/  USEL UR23, UR4, URZ, UP1 ;  /* 0x000000ff04177287 */ /* 0x000fe40008800000 */
[----:B------:R-:W-:Y:S02]  /*3a30*/  UIADD3 UR24, UPT, UPT, UR24, -0x1, URZ ;  /* 0xffffffff18187890 */ /* 0x000fe4000fffe0ff */
[----:B------:R-:W-:Y:S01]  /*3a40*/  @UP0 ULEA UR4, UR23, UR26, 0x3 ;  /* 0x0000001a17040291 */ /* 0x000fe2000f8e18ff */
[----:B------:R-:W-:Y:S01]  /*3a50*/  LOP3.LUT R2, R2, UR6, RZ, 0x3c, !PT ;  /* 0x0000000602027c12 */ /* 0x000fe2000f8e3cff */
[----:B------:R-:W-:Y:S02]  /*3a60*/  ULEA UR6, UR10, UR30, 0x9 ;  /* 0x0000001e0a067291 */ /* 0x000fe4000f8e48ff */
[----:B------:R-:W-:Y:S01]  /*3a70*/  UISETP.NE.AND UP0, UPT, UR22, UR27, UPT ;  /* 0x0000001b1600728c */ /* 0x000fe2000bf05270 */
[----:B-1----:R-:W-:Y:S01]  /*3a80*/  @P0 SHF.L.U32 R0, R2, 0x1f, RZ ;  /* 0x0000001f02000819 */ /* 0x002fe200000006ff */
[----:B------:R-:W-:Y:S02]  /*3a90*/  UIADD3 UR20, UPT, UPT, UR6, 0x80, URZ ;  /* 0x0000008006147890 */ /* 0x000fe4000fffe0ff */
[----:B------:R-:W-:Y:S01]  /*3aa0*/  UIADD3 UR16, UPT, UPT, UR6, 0x100, URZ ;  /* 0x0000010006107890 */ /* 0x000fe2000fffe0ff */
[----:B------:R2:W3:Y:S01]  /*3ab0*/  @P0 SYNCS.PHASECHK.TRANS64.TRYWAIT P2, [UR4], R0 ;  /* 0x00000000ff0005a7 */ /* 0x0004e20008041104 */
[----:B------:R-:W-:Y:S02]  /*3ac0*/  ULEA UR4, UR10, UR29, 0x9 ;  /* 0x0000001d0a047291 */ /* 0x000fe4000f8e48ff */
[----:B------:R-:W-:Y:S02]  /*3ad0*/  UIADD3 UR12, UPT, UPT, UR6, 0x180, URZ ;  /* 0x00000180060c7890 */ /* 0x000fe4000fffe0ff */
[----:B------:R-:W-:Y:S02]  /*3ae0*/  UIADD3 UR18, UPT, UPT, UR4, 0x2, URZ ;  /* 0x0000000204127890 */ /* 0x000fe4000fffe0ff */
[----:B------:R-:W-:Y:S02]  /*3af0*/  UIADD3 UR14, UPT, UPT, UR4, 0x4, URZ ;  /* 0x00000004040e7890 */ /* 0x000fe4000fffe0ff */
[----:B------:R-:W-:Y:S01]  /*3b00*/  UIADD3 UR8, UPT, UPT, UR4, 0x6, URZ ;  /* 0x0000000604087890 */ /* 0x000fe2000fffe0ff */
[----:B------:R-:W-:Y:S01]  /*3b10*/  UMOV UR7, 0x40004040 ;  /* 0x4000404000077882 */ /* 0x000fe20000000000 */
[----:B------:R-:W-:Y:S01]  /*3b20*/  UMOV UR5, 0x40004040 ;  /* 0x4000404000057882 */ /* 0x000fe20000000000 */
[----:B------:R-:W-:Y:S01]  /*3b30*/  UMOV UR21, 0x40004040 ;  /* 0x4000404000157882 */ /* 0x000fe20000000000 */
[----:B------:R2:W-:Y:S01]  /*3b40*/  UTCHMMA.2CTA gdesc[UR6], gdesc[UR4], tmem[UR11], tmem[UR40], idesc[UR41], UP2 ;  /* 0x00ff2804060075ea */ /* 0x0005e2000920000b */
[----:B------:R-:W-:Y:S01]  /*3b50*/  UPLOP3.LUT UP2, UPT, UPT, UPT, UPT, 0x80, 0x8 ;  /* 0x000000000008789c */ /* 0x000fe20003f4f070 */
[----:B------:R-:W-:Y:S01]  /*3b60*/  UMOV UR19, 0x40004040 ;  /* 0x4000404000137882 */ /* 0x000fe20000000000 */
[----:B------:R-:W-:Y:S01]  /*3b70*/  UMOV UR17, 0x40004040 ;  /* 0x4000404000117882 */ /* 0x000fe20000000000 */
[----:B------:R2:W-:Y:S01]  /*3b80*/  UTCHMMA.2CTA gdesc[UR20], gdesc[UR18], tmem[UR11], tmem[UR38], idesc[UR39], UPT ;  /* 0x00ff2612140075ea */ /* 0x0005e2000ba0000b */
[----:B------:R-:W-:Y:S01]  /*3b90*/  UMOV UR15, 0x40004040 ;  /* 0x40004040000f7882 */ /* 0x000fe20000000000 */
[----:B------:R-:W-:Y:S01]  /*3ba0*/  UMOV UR13, 0x40004040 ;  /* 0x40004040000d7882 */ /* 0x000fe20000000000 */
[----:B------:R-:W-:Y:S01]  /*3bb0*/  UMOV UR9, 0x40004040 ;  /* 0x4000404000097882 */ /* 0x000fe20000000000 */
[----:B------:R2:W-:Y:S01]  /*3bc0*/  UTCHMMA.2CTA gdesc[UR16], gdesc[UR14], tmem[UR11], tmem[UR36], idesc[UR37], UPT ;  /* 0x00ff240e100075ea */ /* 0x0005e2000ba0000b */
[----:B------:R2:W-:Y:S01]  /*3bd0*/  UTCHMMA.2CTA gdesc[UR12], gdesc[UR8], tmem[UR11], tmem[UR34], idesc[UR35], UPT ;  /* 0x00ff22080c0075ea */ /* 0x0005e2000ba0000b */
[----:B------:R2:W-:Y:S01]  /*3be0*/  UTCBAR.2CTA.MULTICAST [UR25], URZ, UR28 ;  /* 0x000000ff190073e9 */ /* 0x0005e2000820081c */
[----:B------:R-:W-:Y:S01]  /*3bf0*/  UMOV UR10, UR23 ;  /* 0x00000017000a7c82 */ /* 0x000fe20008000000 */
[----:B------:R-:W-:Y:S05]  /*3c00*/  BRA.U UP0, `(.L_x_71) ;  /* 0xfffffffd00507547 */ /* 0x000fea000b83ffff */
.L_x_68:
[----:B--2---:R-:W-:Y:S01]  /*3c10*/  UIADD3 UR4, UPT, UPT, UR31, 0x90, URZ ;  /* 0x000000901f047890 */ /* 0x004fe2000fffe0ff */
[----:B------:R-:W-:-:S08]  /*3c20*/  UMOV UR22, UR27 ;  /* 0x0000001b00167c82 */ /* 0x000fd00008000000 */
[----:B------:R2:W-:Y:S01]  /*3c30*/  UTCBAR.2CTA.MULTICAST [UR4], URZ, UR42 ;  /* 0x000000ff040073e9 */ /* 0x0005e2000820082a */
[----:B------:R-:W-:Y:S02]  /*3c40*/  NOP ;  /* 0x0000000000007918 */ /* 0x000fe40000000000 */
.L_x_66:
[----:B--2---:R-:W-:Y:S01]  /*3c50*/  UIADD3 UR4, UPT, UPT, UR32, 0x1, URZ ;  /* 0x0000000120047890 */ /* 0x004fe2000fffe0ff */
[----:B------:R-:W-:-:S03]  /*3c60*/  ISETP.NE.AND P0, PT, R8, 0x2, PT ;  /* 0x000000020800780c */ /* 0x000fc60003f05270 */
[----:B------:R-:W-:Y:S01]  /*3c70*/  UISETP.NE.AND UP0, UPT, UR4, 0x4, UPT ;  /* 0x000000040400788c */ /* 0x000fe2000bf05270 */
[----:B-1----:R-:W-:Y:S02]  /*3c80*/  SEL R0, RZ, 0x1, P0 ;  /* 0x00000001ff007807 */ /* 0x002fe40000000000 */
[----:B------:R-:W-:Y:S01]  /*3c90*/  SEL R8, R8, RZ, P0 ;  /* 0x000000ff08087207 */ /* 0x000fe20000000000 */
[----:B------:R-:W-:Y:S01]  /*3ca0*/  USEL UR5, URZ, 0x1, UP0 ;  /* 0x00000001ff057887 */ /* 0x000fe20008000000 */
[----:B------:R-:W-:Y:S01]  /*3cb0*/  LOP3.LUT R3, R3, R0, RZ, 0x3c, !PT ;  /* 0x0000000003037212 */ /* 0x000fe200078e3cff */
[----:B------:R-:W-:-:S04]  /*3cc0*/  USEL UR32, UR4, URZ, UP0 ;  /* 0x000000ff04207287 */ /* 0x000fc80008000000 */
[----:B------:R-:W-:Y:S01]  /*3cd0*/  LOP3.LUT R9, R9, UR5, RZ, 0x3c, !PT ;  /* 0x0000000509097c12 */ /* 0x000fe2000f8e3cff */
[----:B------:R-:W-:Y:S07]  /*3ce0*/  @P1 BRA `(.L_x_72) ;  /* 0xfffffff800881947 */ /* 0x000fee000383ffff */
[----:B------:R-:W1:Y:S01]  /*3cf0*/  S2UR UR8, SR_CgaCtaId ;  /* 0x00000000000879c3 */ /* 0x000e620000008800 */
[----:B------:R-:W-:Y:S01]  /*3d00*/  ELECT P0, URZ, PT ;  /* 0x0000000000ff782f */ /* 0x000fe20003800000 */
[----:B------:R-:W-:Y:S01]  /*3d10*/  HFMA2 R0, -RZ, RZ, 0, 5.9604644775390625e-08 ;  /* 0x00000001ff007431 */ /* 0x000fe200000001ff */
[----:B------:R-:W-:-:S05]  /*3d20*/  UMOV UR4, 0x40 ;  /* 0x0000004000047882 */ /* 0x000fca0000000000 */
[----:B------:R-:W-:Y:S01]  /*3d30*/  UVIRTCOUNT.DEALLOC.SMPOOL 0x80 ;  /* 0x000000800000784c */ /* 0x000fe20000000000 */
[----:B------:R-:W-:Y:S02]  /*3d40*/  UISETP.NE.AND UP1, UPT, UR48, URZ, UPT ;  /* 0x000000ff3000728c */ /* 0x000fe4000bf25270 */
[----:B-1----:R-:W-:-:S09]  /*3d50*/  ULEA UR8, UR8, UR4, 0x18 ;  /* 0x0000000408087291 */ /* 0x002fd2000f8ec0ff */
[----:B------:R1:W-:Y:S01]  /*3d60*/  @P0 STS.U8 [UR8+0x1c], R0 ;  /* 0x00001c00ff000988 */ /* 0x0003e20008000008 */
[----:B------:R-:W-:Y:S05]  /*3d70*/  BRA.U UP1, `(.L_x_73) ;  /* 0x0000000101a07547 */ /* 0x000fea000b800000 */
[----:B------:R-:W-:Y:S01]  /*3d80*/  UIADD3 UR7, UPT, UPT, UR26, 0xb0, URZ ;  /* 0x000000b01a077890 */ /* 0x000fe2000fffe0ff */
[----:B------:R-:W-:-:S03]  /*3d90*/  SHF.L.U32 R2, R9, 0x1f, RZ ;  /* 0x0000001f09027819 */ /* 0x000fc600000006ff */
[----:B------:R-:W-:-:S09]  /*3da0*/  ULEA UR4, UR32, UR7, 0x3 ;  /* 0x0000000720047291 */ /* 0x000fd2000f8e18ff */
[----:B------:R-:W2:Y:S02]  /*3db0*/  SYNCS.PHASECHK.TRANS64.TRYWAIT P0, [UR4], R2 ;  /* 0x00000002ff0075a7 */ /* 0x000ea40008001104 */
[----:B--2---:R-:W-:Y:S05]  /*3dc0*/  @!P0 BRA `(.L_x_74) ;  /* 0x0000005400548947 */ /* 0x004fea0003800000 */
.L_x_166:
[----:B------:R-:W-:-:S04]  /*3dd0*/  UIADD3 UR4, UPT, UPT, UR32, 0x1, URZ ;  /* 0x0000000120047890 */ /* 0x000fc8000fffe0ff */
[----:B------:R-:W-:-:S04]  /*3de0*/  UISETP.NE.AND UP0, UPT, UR4, 0x4, UPT ;  /* 0x000000040400788c */ /* 0x000fc8000bf05270 */
[----:B------:R-:W-:Y:S02]  /*3df0*/  USEL UR6, URZ, 0x1, UP0 ;  /* 0x00000001ff067887 */ /* 0x000fe40008000000 */
[----:B------:R-:W-:-:S04]  /*3e00*/  USEL UR4, UR4, URZ, UP0 ;  /* 0x000000ff04047287 */ /* 0x000fc80008000000 */
[----:B------:R-:W-:Y:S01]  /*3e10*/  ULEA UR5, UR4, UR7, 0x3 ;  /* 0x0000000704057291 */ /* 0x000fe2000f8e18ff */
[----:B-1----:R-:W-:-:S04]  /*3e20*/  LOP3.LUT R2, R9, UR6, RZ, 0x3c, !PT ;  /* 0x0000000609027c12 */ /* 0x002fc8000f8e3cff */
[----:B------:R-:W-:-:S04]  /*3e30*/  SHF.L.U32 R3, R2, 0x1f, RZ ;  /* 0x0000001f02037819 */ /* 0x000fc800000006ff */
[----:B------:R-:W1:Y:S02]  /*3e40*/  SYNCS.PHASECHK.TRANS64.TRYWAIT P0, [UR5], R3 ;  /* 0x00000003ff0075a7 */ /* 0x000e640008001105 */
[----:B-1----:R-:W-:Y:S05]  /*3e50*/  @!P0 BRA `(.L_x_75) ;  /* 0x0000005400488947 */ /* 0x002fea0003800000 */
.L_x_168:
[----:B------:R-:W-:-:S04]  /*3e60*/  UIADD3 UR4, UPT, UPT, UR4, 0x1, URZ ;  /* 0x0000000104047890 */ /* 0x000fc8000fffe0ff */
[----:B------:R-:W-:-:S04]  /*3e70*/  UISETP.NE.AND UP0, UPT, UR4, 0x4, UPT ;  /* 0x000000040400788c */ /* 0x000fc8000bf05270 */
[----:B------:R-:W-:Y:S02]  /*3e80*/  USEL UR6, URZ, 0x1, UP0 ;  /* 0x00000001ff067887 */ /* 0x000fe40008000000 */
[----:B------:R-:W-:-:S04]  /*3e90*/  USEL UR4, UR4, URZ, UP0 ;  /* 0x000000ff04047287 */ /* 0x000fc80008000000 */
[----:B------:R-:W-:Y:S01]  /*3ea0*/  ULEA UR5, UR4, UR7, 0x3 ;  /* 0x0000000704057291 */ /* 0x000fe2000f8e18ff */
[----:B------:R-:W-:-:S04]  /*3eb0*/  LOP3.LUT R2, R2, UR6, RZ, 0x3c, !PT ;  /* 0x0000000602027c12 */ /* 0x000fc8000f8e3cff */
[----:B-1----:R-:W-:-:S04]  /*3ec0*/  SHF.L.U32 R3, R2, 0x1f, RZ ;  /* 0x0000001f02037819 */ /* 0x002fc800000006ff */
[----:B------:R-:W1:Y:S02]  /*3ed0*/  SYNCS.PHASECHK.TRANS64.TRYWAIT P0, [UR5], R3 ;  /* 0x00000003ff0075a7 */ /* 0x000e640008001105 */
[----:B-1----:R-:W-:Y:S05]  /*3ee0*/  @!P0 BRA `(.L_x_76) ;  /* 0x00000054003c8947 */ /* 0x002fea0003800000 */
.L_x_170:
[----:B------:R-:W-:-:S04]  /*3ef0*/  UIADD3 UR4, UPT, UPT, UR4, 0x1, URZ ;  /* 0x0000000104047890 */ /* 0x000fc8000fffe0ff */
[----:B------:R-:W-:-:S04]  /*3f00*/  UISETP.NE.AND UP0, UPT, UR4, 0x4, UPT ;  /* 0x000000040400788c */ /* 0x000fc8000bf05270 */
[----:B------:R-:W-:Y:S02]  /*3f10*/  USEL UR5, URZ, 0x1, UP0 ;  /* 0x00000001ff057887 */ /* 0x000fe40008000000 */
[----:B------:R-:W-:-:S04]  /*3f20*/  USEL UR4, UR4, URZ, UP0 ;  /* 0x000000ff04047287 */ /* 0x000fc80008000000 */
[----:B------:R-:W-:Y:S01]  /*3f30*/  ULEA UR4, UR4, UR7, 0x3 ;  /* 0x0000000704047291 */ /* 0x000fe2000f8e18ff */
[----:B------:R-:W-:-:S04]  /*3f40*/  LOP3.LUT R2, R2, UR5, RZ, 0x3c, !PT ;  /* 0x0000000502027c12 */ /* 0x000fc8000f8e3cff */
[----:B------:R-:W-:Y:S01]  /*3f50*/  SHF.L.U32 R2, R2, 0x1f, RZ ;  /* 0x0000001f02027819 */ /* 0x000fe200000006ff */
[----:B-1----:R-:W-:-:S04]  /*3f60*/  IMAD.U32 R0, RZ, RZ, UR4 ;  /* 0x00000004ff007e24 */ /* 0x002fc8000f8e00ff */
[----:B------:R1:W2:Y:S03]  /*3f70*/  SYNCS.PHASECHK.TRANS64.TRYWAIT P0, [R0+URZ], R2 ;  /* 0x00000002000075a7 */ /* 0x0002a600080011ff */
[----:B--2---:R-:W-:Y:S05]  /*3f80*/  @!P0 NANOSLEEP.SYNCS 0x989680 ;  /* 0x009896800000895d */ /* 0x004fea0003900000 */
[----:B------:R-:W2:Y:S02]  /*3f90*/  @!P0 SYNCS.PHASECHK.TRANS64 P0, [R0+URZ], R2 ;  /* 0x00000002000085a7 */ /* 0x000ea400080010ff */
[----:B--2---:R-:W-:Y:S05]  /*3fa0*/  @P0 BRA `(.L_x_77) ;  /* 0x0000000000200947 */ /* 0x004fea0003800000 */
.L_x_78:
[----:B--2---:R2:W4:Y:S02]  /*3fb0*/  SYNCS.PHASECHK.TRANS64.TRYWAIT P0, [R0+URZ], R2 ;  /* 0x00000002000075a7 */ /* 0x00452400080011ff */
[----:B----4-:R-:W-:Y:S05]  /*3fc0*/  @!P0 NANOSLEEP.SYNCS 0x989680 ;  /* 0x009896800000895d */ /* 0x010fea0003900000 */
[----:B------:R-:W4:Y:S02]  /*3fd0*/  @!P0 SYNCS.PHASECHK.TRANS64 P0, [R0+URZ], R2 ;  /* 0x00000002000085a7 */ /* 0x000f2400080010ff */
[----:B----4-:R-:W-:Y:S05]  /*3fe0*/  @!P0 BRA `(.L_x_78) ;  /* 0xfffffffc00f08947 */ /* 0x010fea000383ffff */
[----:B------:R-:W-:Y:S05]  /*3ff0*/  BRA `(.L_x_77) ;  /* 0x00000000000c7947 */ /* 0x000fea0003800000 */
.L_x_73:
[----:B------:R-:W-:-:S04]  /*4000*/  UIADD3 UR4, UPT, UPT, UR26, 0xf0, URZ ;  /* 0x000000f01a047890 */ /* 0x000fc8000fffe0ff */
[----:B------:R-:W-:-:S09]  /*4010*/  UPRMT UR4, UR49, 0x654, UR4 ;  /* 0x0000065431047896 */ /* 0x000fd20008000004 */
[----:B------:R-:W-:Y:S03]  /*4020*/  SYNCS.ARRIVE.TRANS64.RED.A1T0 RZ, [UR4], RZ ;  /* 0x000000ffffff79a7 */ /* 0x000fe60008100404 */
.L_x_77:
[----:B-12---:R-:W-:Y:S01]  /*4030*/  SHF.L.U32 R2, RZ, 0x1f, RZ ;  /* 0x0000001fff027819 */ /* 0x006fe200000006ff */
[----:B------:R-:W-:Y:S01]  /*4040*/  UIADD3 UR4, UPT, UPT, UR26, 0xf0, URZ ;  /* 0x000000f01a047890 */ /* 0x000fe2000fffe0ff */
[----:B------:R-:W-:Y:S02]  /*4050*/  PLOP3.LUT P0, PT, PT, PT, UP1, 0x80, 0x8 ;  /* 0x000000000008781c */ /* 0x000fe40003f0f018 */
[----:B------:R-:W1:Y:S02]  /*4060*/  SYNCS.PHASECHK.TRANS64.TRYWAIT P1, [UR26+0xf0], R2 ;  /* 0x0000f002ff0075a7 */ /* 0x000e64000802111a */
[----:B-1----:R-:W-:Y:S09]  /*4070*/  @!P1 BRA `(.L_x_79) ;  /* 0x0000005000f09947 */ /* 0x002ff20003800000 */
.L_x_172:
[----:B------:R-:W-:Y:S01]  /*4080*/  @!UP1 UPRMT UR4, UR49, 0x654, UR4 ;  /* 0x0000065431049896 */ /* 0x000fe20008000004 */
[----:B------:R-:W-:Y:S01]  /*4090*/  UMOV UR5, 0xffff ;  /* 0x0000ffff00057882 */ /* 0x000fe20000000000 */
[----:B------:R-:W-:-:S07]  /*40a0*/  UMOV UR6, 0x1 ;  /* 0x0000000100067882 */ /* 0x000fce0000000000 */
[----:B------:R-:W-:Y:S01]  /*40b0*/  @!P0 SYNCS.ARRIVE.TRANS64.RED.A1T0 RZ, [UR4], RZ ;  /* 0x000000ffffff89a7 */ /* 0x000fe20008100404 */
[----:B------:R-:W-:Y:S01]  /*40c0*/  NOP ;  /* 0x0000000000007918 */ /* 0x000fe20000000000 */
[----:B-1----:R-:W1:Y:S01]  /*40d0*/  LDS R0, [UR8+0x14] ;  /* 0x00001408ff007984 */ /* 0x002e620008000800 */
[----:B------:R-:W-:-:S04]  /*40e0*/  ULOP3.LUT UR4, UR44, 0xffff, URZ, 0xc0, !UPT ;  /* 0x0000ffff2c047892 */ /* 0x000fc8000f8ec0ff */
[----:B------:R-:W-:-:S04]  /*40f0*/  USHF.R.U32.HI UR4, URZ, 0x5, UR4 ;  /* 0x00000005ff047899 */ /* 0x000fc80008011604 */
[----:B------:R-:W-:Y:S02]  /*4100*/  USHF.L.U32 UR5, UR5, UR4, URZ ;  /* 0x0000000405057299 */ /* 0x000fe400080006ff */
[----:B------:R-:W-:-:S04]  /*4110*/  USHF.L.U32 UR4, UR6, UR4, URZ ;  /* 0x0000000406047299 */ /* 0x000fc800080006ff */
[----:B-1----:R-:W-:-:S04]  /*4120*/  LOP3.LUT R0, R0, UR5, RZ, 0xc0, !PT ;  /* 0x0000000500007c12 */ /* 0x002fc8000f8ec0ff */
[----:B------:R-:W-:-:S13]  /*4130*/  ISETP.NE.AND P0, PT, R0, UR5, PT ;  /* 0x0000000500007c0c */ /* 0x000fda000bf05270 */
[----:B------:R-:W-:Y:S05]  /*4140*/  @P0 BRA `(.L_x_80) ;  /* 0x0000000000580947 */ /* 0x000fea0003800000 */
[----:B------:R-:W1:Y:S02]  /*4150*/  LDS R0, [UR8+0x18] ;  /* 0x00001808ff007984 */ /* 0x000e640008000800 */
[----:B-1----:R-:W-:-:S04]  /*4160*/  LOP3.LUT R0, R0, UR4, RZ, 0xc0, !PT ;  /* 0x0000000400007c12 */ /* 0x002fc8000f8ec0ff */
[----:B------:R-:W-:-:S13]  /*4170*/  ISETP.NE.AND P0, PT, R0, UR4, PT ;  /* 0x0000000400007c0c */ /* 0x000fda000bf05270 */
[----:B------:R-:W-:Y:S05]  /*4180*/  @P0 BRA `(.L_x_81) ;  /* 0x00000000003c0947 */ /* 0x000fea0003800000 */
[----:B------:R-:W1:Y:S01]  /*4190*/  S2R R2, SR_LANEID ;  /* 0x0000000000027919 */ /* 0x000e620000000000 */
[----:B------:R-:W-:-:S06]  /*41a0*/  ULOP3.LUT UR5, URZ, UR5, URZ, 0x33, !UPT ;  /* 0x00000005ff057292 */ /* 0x000fcc000f8e33ff */
[----:B------:R-:W-:-:S04]  /*41b0*/  IMAD.U32 R0, RZ, RZ, UR5 ;  /* 0x00000005ff007e24 */ /* 0x000fc8000f8e00ff */
[----:B------:R2:W4:Y:S02]  /*41c0*/  REDUX UR7, R0 ;  /* 0x00000000000773c4 */ /* 0x0005240000000000 */
[----:B------:R1:W-:Y:S01]  /*41d0*/  UTCATOMSWS.AND URZ, UR5 ;  /* 0x0000000500ff79e3 */ /* 0x0003e20008000000 */
[----:B--2---:R-:W-:Y:S01]  /*41e0*/  LOP3.LUT R0, RZ, UR4, RZ, 0x33, !PT ;  /* 0x00000004ff007c12 */ /* 0x004fe2000f8e33ff */
[----:B------:R-:W-:Y:S02]  /*41f0*/  VOTEU.ANY UR4, UPT, PT ;  /* 0x0000000000047886 */ /* 0x000fe400038e0100 */
[----:B------:R-:W-:Y:S02]  /*4200*/  UFLO.U32 UR4, UR4 ;  /* 0x00000004000472bd */ /* 0x000fe400080e0000 */
[----:B------:R-:W2:Y:S04]  /*4210*/  REDUX UR6, R0 ;  /* 0x00000000000673c4 */ /* 0x000ea80000000000 */
[----:B-1----:R-:W-:-:S02]  /*4220*/  ISETP.EQ.U32.AND P0, PT, R2, UR4, PT ;  /* 0x0000000402007c0c */ /* 0x002fc4000bf02070 */
[----:B----4-:R-:W-:-:S11]  /*4230*/  MOV R2, UR7 ;  /* 0x0000000700027c02 */ /* 0x010fd60008000f00 */
[----:B------:R1:W-:Y:S01]  /*4240*/  @P0 ATOMS.AND RZ, [UR8+0x14], R2 ;  /* 0x00001402ffff098c */ /* 0x0003e2000a800008 */
[----:B--2---:R-:W-:-:S05]  /*4250*/  IMAD.U32 R0, RZ, RZ, UR6 ;  /* 0x00000006ff007e24 */ /* 0x004fca000f8e00ff */
[----:B------:R1:W-:Y:S01]  /*4260*/  @P0 ATOMS.AND RZ, [UR8+0x18], R0 ;  /* 0x00001800ffff098c */ /* 0x0003e2000a800008 */
[----:B------:R-:W-:Y:S05]  /*4270*/  BRA `(.L_x_82) ;  /* 0x0000000000147947 */ /* 0x000fea0003800000 */
.L_x_81:
[----:B------:R-:W-:Y:S02]  /*4280*/  MOV R2, 0x42a0 ;  /* 0x000042a000027802 */ /* 0x000fe40000000f00 */
[----:B---3-5:R-:W-:Y:S05]  /*4290*/  CALL.REL.NOINC `($__internal_0_$__cuda_sm10x_tcgen05_guardrail_trap_col_being_dealloced_not_returned_by_alloc) ;  /* 0x0000005400d07944 */ /* 0x028fea0003c00000 */
[----:B------:R-:W-:Y:S05]  /*42a0*/  BRA `(.L_x_82) ;  /* 0x0000000000087947 */ /* 0x000fea0003800000 */
.L_x_80:
[----:B------:R-:W-:Y:S02]  /*42b0*/  MOV R2, 0x42d0 ;  /* 0x000042d000027802 */ /* 0x000fe40000000f00 */
[----:B---3-5:R-:W-:Y:S05]  /*42c0*/  CALL.REL.NOINC `($__internal_2_$__cuda_sm10x_tcgen05_guardrail_trap_unallocated_columns_being_dealloced) ;  /* 0x0000005400dc7944 */ /* 0x028fea0003c00000 */
.L_x_82:
[----:B------:R-:W-:Y:S01]  /*42d0*/  NOP ;  /* 0x0000000000007918 */ /* 0x000fe20000000000 */
[----:B------:R-:W-:Y:S05]  /*42e0*/  EXIT ;  /* 0x000000000000794d */ /* 0x000fea0003800000 */
.L_x_53:
[----:B------:R-:W-:-:S09]  /*42f0*/  UISETP.NE.OR UP0, UPT, UR18, 0x3, !UP4 ;  /* 0x000000031200788c */ /* 0x000fd2000e705670 */
[----:B------:R-:W-:Y:S05]  /*4300*/  BRA.U UP0, `(.L_x_83) ;  /* 0x0000001100e87547 */ /* 0x000fea000b800000 */
[----:B------:R-:W2:Y:S01]  /*4310*/  LDCU.64 UR4, c[0x0][0x888] ;  /* 0x00011100ff0477ac */ /* 0x000ea20008000a00 */
[----:B------:R-:W3:Y:S01]  /*4320*/  LDC.64 R12, c[0x0][0x348] ;  /* 0x0000d200ff0c7b82 */ /* 0x000ee20000000a00 */
[----:B------:R-:W-:Y:S02]  /*4330*/  HFMA2 R9, -RZ, RZ, 0, 0 ;  /* 0x00000000ff097431 */ /* 0x000fe400000001ff */
[----:B------:R-:W-:Y:S01]  /*4340*/  IMAD.MOV.U32 R11, RZ, RZ, 0x1 ;  /* 0x00000001ff0b7424 */ /* 0x000fe200078e00ff */
[----:B------:R-:W4:Y:S01]  /*4350*/  LDCU UR46, c[0x0][0x370] ;  /* 0x00006e00ff2e77ac */ /* 0x000f220008000800 */
[----:B------:R-:W-:Y:S01]  /*4360*/  IMAD.MOV.U32 R10, RZ, RZ, RZ ;  /* 0x000000ffff0a7224 */ /* 0x000fe200078e00ff */
[----:B------:R-:W-:Y:S01]  /*4370*/  MOV R3, 0x1000 ;  /* 0x0000100000037802 */ /* 0x000fe20000000f00 */
[----:B------:R-:W4:Y:S01]  /*4380*/  LDCU.128 UR48, c[0x0][0xb10] ;  /* 0x00016200ff3077ac */ /* 0x000f220008000c00 */
[----:B------:R-:W1:Y:S01]  /*4390*/  LDCU UR37, c[0x0][0x374] ;  /* 0x00006e80ff2577ac */ /* 0x000e620008000800 */
[----:B------:R-:W1:Y:S01]  /*43a0*/  LDCU.64 UR38, c[0x0][0x890] ;  /* 0x00011200ff2677ac */ /* 0x000e620008000a00 */
[----:B--2---:R-:W-:Y:S01]  /*43b0*/  UISETP.NE.U32.AND UP0, UPT, UR4, URZ, UPT ;  /* 0x000000ff0400728c */ /* 0x004fe2000bf05070 */
[----:B------:R-:W2:Y:S01]  /*43c0*/  LDCU UR15, c[0x0][0xb0c] ;  /* 0x00016180ff0f77ac */ /* 0x000ea20008000800 */
[----:B------:R-:W3:Y:S01]  /*43d0*/  LDCU UR56, c[0x0][0xb20] ;  /* 0x00016400ff3877ac */ /* 0x000ee20008000800 */
[----:B------:R-:W3:Y:S01]  /*43e0*/  LDCU UR4, c[0x0][0xb30] ;  /* 0x00016600ff0477ac */ /* 0x000ee20008000800 */
[----:B------:R-:W-:Y:S01]  /*43f0*/  UMOV UR21, 0x400 ;  /* 0x0000040000157882 */ /* 0x000fe20000000000 */
[----:B----4-:R-:W-:-:S02]  /*4400*/  UIMAD.WIDE.U32 UR6, UR46, UR48, URZ ;  /* 0x000000302e0672a5 */ /* 0x010fc4000f8e00ff */
[----:B-1----:R-:W-:Y:S02]  /*4410*/  UIMAD.WIDE.U32 UR8, UR37, UR51, URZ ;  /* 0x00000033250872a5 */ /* 0x002fe4000f8e00ff */
[----:B------:R-:W-:Y:S02]  /*4420*/  ULEA UR21, UR47, UR21, 0x18 ;  /* 0x000000152f157291 */ /* 0x000fe4000f8ec0ff */
[----:B------:R-:W-:Y:S02]  /*4430*/  UISETP.NE.AND.EX UP6, UPT, UR5, URZ, UPT, UP0 ;  /* 0x000000ff0500728c */ /* 0x000fe4000bfc5300 */
[----:B------:R-:W-:Y:S02]  /*4440*/  UISETP.NE.AND UP0, UPT, UR45, 0x1, UPT ;  /* 0x000000012d00788c */ /* 0x000fe4000bf05270 */
[----:B------:R-:W-:Y:S02]  /*4450*/  UISETP.NE.U32.AND UP0, UPT, UR38, URZ, UPT ;  /* 0x000000ff2600728c */ /* 0x000fe4000bf05070 */
[----:B------:R-:W-:Y:S01]  /*4460*/  UIADD3 UR52, UPT, UPT, UR21, 0x38, URZ ;  /* 0x0000003815347890 */ /* 0x000fe2000fffe0ff */
[----:B------:R-:W-:Y:S01]  /*4470*/  UMOV UR6, UR7 ;  /* 0x0000000700067c82 */ /* 0x000fe20008000000 */
[----:B------:R-:W-:Y:S01]  /*4480*/  UMOV UR53, UR9 ;  /* 0x0000000900357c82 */ /* 0x000fe20008000000 */
[----:B------:R-:W-:-:S02]  /*4490*/  UISETP.GE.AND UP2, UPT, UR45, 0x1, UPT ;  /* 0x000000012d00788c */ /* 0x000fc4000bf46270 */
[----:B------:R-:W-:Y:S02]  /*44a0*/  UISETP.NE.AND.EX UP5, UPT, UR39, URZ, UPT, UP0 ;  /* 0x000000ff2700728c */ /* 0x000fe4000bfa5300 */
[----:B------:R-:W-:Y:S01]  /*44b0*/  UPLOP3.LUT UP3, UPT, UPT, UPT, UPT, 0x40, 0x4 ;  /* 0x000000000004789c */ /* 0x000fe20003f6e870 */
[----:B------:R-:W1:Y:S01]  /*44c0*/  LDCU.64 UR22, c[0x0][0xb28] ;  /* 0x00016500ff1677ac */ /* 0x000e620008000a00 */
[----:B--2---:R-:W-:Y:S02]  /*44d0*/  UISETP.NE.AND UP2, UPT, UR15, 0x1, UPT ;  /* 0x000000010f00788c */ /* 0x004fe4000bf45270 */
[----:B------:R-:W-:Y:S02]  /*44e0*/  UIADD3 UR41, UPT, UPT, UR21, 0x20, URZ ;  /* 0x0000002015297890 */ /* 0x000fe4000fffe0ff */
[----:B------:R-:W-:Y:S02]  /*44f0*/  UIADD3 UR33, UPT, UPT, UR21, 0x28, URZ ;  /* 0x0000002815217890 */ /* 0x000fe4000fffe0ff */
[----:B------:R-:W-:-:S02]  /*4500*/  UIADD3 UR25, UPT, UPT, UR21, 0x30, URZ ;  /* 0x0000003015197890 */ /* 0x000fc4000fffe0ff */
[----:B------:R-:W-:Y:S02]  /*4510*/  UPRMT UR52, UR47, 0x654, UR52 ;  /* 0x000006542f347896 */ /* 0x000fe40008000034 */
[----:B------:R-:W-:Y:S02]  /*4520*/  USHF.R.U32.HI UR54, URZ, UR49, UR6 ;  /* 0x00000031ff367299 */ /* 0x000fe40008011606 */
[----:B---3--:R-:W-:Y:S02]  /*4530*/  USHF.R.U32.HI UR53, URZ, UR56, UR53 ;  /* 0x00000038ff357299 */ /* 0x008fe40008011635 */
[----:B------:R-:W-:Y:S02]  /*4540*/  UISETP.NE.AND UP0, UPT, UR50, 0x1, UPT ;  /* 0x000000013200788c */ /* 0x000fe4000bf05270 */
[----:B------:R-:W-:-:S11]  /*4550*/  UISETP.NE.AND UP4, UPT, UR4, 0x1, UPT ;  /* 0x000000010400788c */ /* 0x000fd6000bf85270 */
.L_x_94:
[C---:B------:R-:W-:Y:S02]  /*4560*/  LEA R8, R10.reuse, UR21, 0x3 ;  /* 0x000000150a087c11 */ /* 0x040fe4000f8e18ff */
[----:B------:R-:W-:Y:S02]  /*4570*/  SHF.L.U32 R0, R9, 0x1f, RZ ;  /* 0x0000001f09007819 */ /* 0x000fe400000006ff */
[----:B------:R-:W-:Y:S02]  /*4580*/  LEA R4, R10, UR21, 0x4 ;  /* 0x000000150a047c11 */ /* 0x000fe4000f8e20ff */
[----:B--2---:R-:W2:Y:S02]  /*4590*/  SYNCS.PHASECHK.TRANS64.TRYWAIT P0, [R8+URZ+0x70], R0 ;  /* 0x00007000080075a7 */ /* 0x004ea400080011ff */
[----:B--2---:R-:W-:Y:S05]  /*45a0*/  @!P0 BRA `(.L_x_84) ;  /* 0x0000004c00bc8947 */ /* 0x004fea0003800000 */
.L_x_173:
[----:B------:R-:W3:Y:S01]  /*45b0*/  LDS.128 R4, [R4+0x100] ;  /* 0x0001000004047984 */ /* 0x000ee20000000c00 */
[----:B------:R-:W-:Y:S01]  /*45c0*/  UISETP.GE.AND UP0, UPT, UR45, 0x1, UPT ;  /* 0x000000012d00788c */ /* 0x000fe2000bf06270 */
[----:B------:R-:W-:Y:S01]  /*45d0*/  @!PT LDS RZ, [RZ] ;  /* 0x00000000fffff984 */ /* 0x000fe20000000800 */
[----:B------:R-:W-:Y:S01]  /*45e0*/  @!PT LDS RZ, [RZ] ;  /* 0x00000000fffff984 */ /* 0x000fe20000000800 */
[----:B------:R-:W-:Y:S01]  /*45f0*/  @!PT LDS RZ, [RZ] ;  /* 0x00000000fffff984 */ /* 0x000fe20000000800 */
[----:B------:R-:W-:Y:S01]  /*4600*/  @!PT LDS RZ, [RZ] ;  /* 0x00000000fffff984 */ /* 0x000fe20000000800 */
[----:B------:R4:W-:Y:S06]  /*4610*/  MEMBAR.ALL.CTA ;  /* 0x0000000000007992 */ /* 0x0009ec0000008000 */
[----:B----4-:R-:W4:Y:S01]  /*4620*/  FENCE.VIEW.ASYNC.S ;  /* 0x00000000000073c6 */ /* 0x010f220000000000 */
[----:B---3--:R-:W-:Y:S11]  /*4630*/  LOP3.LUT P0, RZ, R6, 0x1, RZ, 0xc0, !PT ;  /* 0x0000000106ff7812 */ /* 0x008ff6000780c0ff */
[----:B------:R-:W-:Y:S02]  /*4640*/  @!UPT UIADD3 URZ, UPT, UPT, URZ, URZ, URZ ;  /* 0x000000fffffff290 */ /* 0x000fe4000fffe0ff */
[----:B----4-:R-:W-:Y:S01]  /*4650*/  VOTEU.ANY UP2, P0 ;  /* 0x0000000000ff7886 */ /* 0x010fe20000040100 */
[----:B------:R-:W-:Y:S11]  /*4660*/  PLOP3.LUT P0, PT, PT, PT, UP2, 0x80, 0x8 ;  /* 0x000000000008781c */ /* 0x000ff60003f0f028 */
[----:B------:R-:W-:Y:S02]  /*4670*/  @!UPT UIADD3 URZ, UPT, UPT, URZ, URZ, URZ ;  /* 0x000000fffffff290 */ /* 0x000fe4000fffe0ff */
[----:B--2---:R-:W-:Y:S02]  /*4680*/  @P0 SHF.R.U32.HI R0, RZ, 0x10, R5 ;  /* 0x00000010ff000819 */ /* 0x004fe40000011605 */
[----:B------:R-:W-:Y:S02]  /*4690*/  @P0 MOV R2, R4 ;  /* 0x0000000400020202 */ /* 0x000fe40000000f00 */
[----:B------:R-:W-:Y:S01]  /*46a0*/  @P0 R2UR UR4, R0 ;  /* 0x00000000000402ca */ /* 0x000fe200000e0000 */
[----:B------:R-:W-:Y:S01]  /*46b0*/  VIADD R0, R8, 0x80 ;  /* 0x0000008008007836 */ /* 0x000fe20000000000 */
[----:B------:R-:W-:Y:S02]  /*46c0*/  @P0 LOP3.LUT R4, R5, 0xffff, RZ, 0xc0, !PT ;  /* 0x0000ffff05040812 */ /* 0x000fe400078ec0ff */
[----:B------:R-:W-:Y:S02]  /*46d0*/  @P0 R2UR UR6, R2 ;  /* 0x00000000020602ca */ /* 0x000fe400000e0000 */
[----:B------:R-:W-:Y:S02]  /*46e0*/  PRMT R0, RZ, 0x654, R0 ;  /* 0x00000654ff007816 */ /* 0x000fe40000000000 */
[----:B------:R-:W-:Y:S02]  /*46f0*/  @P0 R2UR UR5, R4 ;  /* 0x00000000040502ca */ /* 0x000fe400000e0000 */
[----:B------:R2:W-:Y:S03]  /*4700*/  SYNCS.ARRIVE.TRANS64.RED.A1T0 RZ, [R0+URZ], RZ ;  /* 0x000000ff00ff79a7 */ /* 0x0005e600081004ff */
[----:B------:R-:W-:Y:S04]  /*4710*/  @UP2 UMOV UR29, UR4 ;  /* 0x00000004001d2c82 */ /* 0x000fe80008000000 */
[----:B------:R-:W-:Y:S04]  /*4720*/  @UP2 UMOV UR14, UR6 ;  /* 0x00000006000e2c82 */ /* 0x000fe80008000000 */
[----:B------:R-:W-:Y:S01]  /*4730*/  @UP2 UMOV UR13, UR5 ;  /* 0x00000005000d2c82 */ /* 0x000fe20008000000 */
[----:B------:R-:W-:Y:S05]  /*4740*/  BRA.U !UP0, `(.L_x_85) ;  /* 0x0000000108c07547 */ /* 0x000fea000b800000 */
[----:B------:R-:W-:Y:S02]  /*4750*/  UIMAD.WIDE.U32 UR16, UR13, UR51, URZ ;  /* 0x000000330d1072a5 */ /* 0x000fe4000f8e00ff */
[----:B------:R-:W-:Y:S02]  /*4760*/  UP2UR UR20, UPR, URZ, 0x4 ;  /* 0x00000004ff147883 */ /* 0x000fe40008000000 */
[----:B------:R-:W-:Y:S02]  /*4770*/  UISETP.NE.AND UP2, UPT, UR50, 0x1, UPT ;  /* 0x000000013200788c */ /* 0x000fe4000bf45270 */
[----:B------:R-:W-:Y:S02]  /*4780*/  UIMAD.WIDE.U32 UR18, UR14, UR48, URZ ;  /* 0x000000300e1272a5 */ /* 0x000fe4000f8e00ff */
[----:B------:R-:W-:Y:S02]  /*4790*/  USEL UR4, UR37, UR53, !UP2 ;  /* 0x0000003525047287 */ /* 0x000fe4000d000000 */
[----:B------:R-:W-:Y:S02]  /*47a0*/  UISETP.NE.AND UP0, UPT, UR15, 0x1, UPT ;  /* 0x000000010f00788c */ /* 0x000fe4000bf05270 */
[----:B------:R-:W-:Y:S02]  /*47b0*/  UP2UR UR24, UPR, URZ, 0x2 ;  /* 0x00000002ff187883 */ /* 0x000fe40008000000 */
[----:B------:R-:W-:Y:S02]  /*47c0*/  UISETP.NE.AND UP1, UPT, UR45, 0x1, UPT ;  /* 0x000000012d00788c */ /* 0x000fe4000bf25270 */
[----:B-1----:R-:W-:Y:S02]  /*47d0*/  UIMAD.WIDE.U32 UR8, UR4, UR22, URZ ;  /* 0x00000016040872a5 */ /* 0x002fe4000f8e00ff */
[----:B------:R-:W-:Y:S01]  /*47e0*/  USEL UR7, UR46, UR54, !UP0 ;  /* 0x000000362e077287 */ /* 0x000fe2000c000000 */
[----:B------:R-:W-:Y:S02]  /*47f0*/  UMOV UR5, UR17 ;  /* 0x0000001100057c82 */ /* 0x000fe40008000000 */
[----:B------:R-:W-:Y:S02]  /*4800*/  USHF.R.U32.HI UR6, URZ, UR56, UR5 ;  /* 0x00000038ff067299 */ /* 0x000fe40008011605 */
[----:B------:R-:W-:Y:S02]  /*4810*/  UIMAD.WIDE.U32 UR10, UR7, UR22, URZ ;  /* 0x00000016070a72a5 */ /* 0x000fe4000f8e00ff */
[----:B------:R-:W-:Y:S02]  /*4820*/  USEL UR6, UR13, UR6, !UP2 ;  /* 0x000000060d067287 */ /* 0x000fe4000d000000 */
[----:B------:R-:W-:Y:S01]  /*4830*/  UISETP.NE.AND UP2, UPT, UR20, URZ, UPT ;  /* 0x000000ff1400728c */ /* 0x000fe2000bf45270 */
[----:B------:R-:W-:Y:S02]  /*4840*/  UMOV UR5, UR19 ;  /* 0x0000001300057c82 */ /* 0x000fe40008000000 */
[----:B------:R-:W-:Y:S03]  /*4850*/  USHF.R.U32.HI UR12, URZ, UR49, UR5 ;  /* 0x00000031ff0c7299 */ /* 0x000fe60008011605 */
[----:B------:R-:W-:Y:S02]  /*4860*/  UMOV UR5, UR9 ;  /* 0x0000000900057c82 */ /* 0x000fe40008000000 */
[----:B------:R-:W-:Y:S03]  /*4870*/  @UP1 USHF.R.U32.HI UR4, URZ, UR23, UR5 ;  /* 0x00000017ff041299 */ /* 0x000fe60008011605 */
[----:B------:R-:W-:Y:S01]  /*4880*/  UMOV UR5, UR11 ;  /* 0x0000000b00057c82 */ /* 0x000fe20008000000 */
[----:B------:R-:W-:Y:S02]  /*4890*/  UIMAD UR4, UR45, UR4, URZ ;  /* 0x000000042d0472a4 */ /* 0x000fe4000f8e02ff */
[----:B------:R-:W-:Y:S02]  /*48a0*/  @UP1 USHF.R.U32.HI UR7, URZ, UR23, UR5 ;  /* 0x00000017ff071299 */ /* 0x000fe40008011605 */
[----:B------:R-:W-:Y:S02]  /*48b0*/  USEL UR5, UR14, UR12, !UP0 ;  /* 0x0000000c0e057287 */ /* 0x000fe4000c000000 */
[----:B------:R-:W-:Y:S02]  /*48c0*/  UIMAD.WIDE.U32 UR10, UR6, UR22, URZ ;  /* 0x00000016060a72a5 */ /* 0x000fe4000f8e00ff */
[----:B------:R-:W-:Y:S02]  /*48d0*/  UIMAD UR8, UR45, UR7, URZ ;  /* 0x000000072d0872a4 */ /* 0x000fe4000f8e02ff */
[----:B------:R-:W-:Y:S03]  /*48e0*/  UISETP.GE.AND UP0, UPT, UR6, UR4, UPT ;  /* 0x000000040600728c */ /* 0x000fe6000bf06270 */
[----:B------:R-:W-:Y:S01]  /*48f0*/  UMOV UR4, UR11 ;  /* 0x0000000b00047c82 */ /* 0x000fe20008000000 */
[----:B------:R-:W-:Y:S02]  /*4900*/  UISETP.GE.OR UP0, UPT, UR5, UR8, UP0 ;  /* 0x000000080500728c */ /* 0x000fe40008706670 */
[----:B------:R-:W-:Y:S02]  /*4910*/  USHF.R.U32.HI UR4, URZ, UR23, UR4 ;  /* 0x00000017ff047299 */ /* 0x000fe40008011604 */
[----:B------:R-:W-:Y:S02]  /*4920*/  UIMAD.WIDE.U32 UR8, UR5, UR22, URZ ;  /* 0x00000016050872a5 */ /* 0x000fe4000f8e00ff */
[----:B------:R-:W-:Y:S04]  /*4930*/  USEL UR10, UR6, UR4, !UP1 ;  /* 0x00000004060a7287 */ /* 0x000fe8000c800000 */
[----:B------:R-:W-:Y:S01]  /*4940*/  UIADD3 UR11, UPT, UPT, -UR10, URZ, URZ ;  /* 0x000000ff0a0b7290 */ /* 0x000fe2000fffe1ff */
[----:B------:R-:W-:Y:S02]  /*4950*/  @!UP0 UMOV UR4, UR9 ;  /* 0x0000000900048c82 */ /* 0x000fe40008000000 */
[----:B------:R-:W-:Y:S02]  /*4960*/  @!UP0 USHF.R.U32.HI UR4, URZ, UR23, UR4 ;  /* 0x00000017ff048299 */ /* 0x000fe40008011604 */
[----:B------:R-:W-:Y:S02]  /*4970*/  UIMAD UR8, UR45, UR11, UR6 ;  /* 0x0000000b2d0872a4 */ /* 0x000fe4000f8e0206 */
[----:B------:R-:W-:Y:S02]  /*4980*/  @!UP0 USEL UR4, UR5, UR4, !UP1 ;  /* 0x0000000405048287 */ /* 0x000fe4000c800000 */
[----:B------:R-:W-:Y:S02]  /*4990*/  UISETP.NE.AND UP1, UPT, UR24, URZ, UPT ;  /* 0x000000ff1800728c */ /* 0x000fe4000bf25270 */
[----:B------:R-:W-:Y:S02]  /*49a0*/  @!UP0 UIMAD UR7, UR7, UR8, UR4 ;  /* 0x00000008070782a4 */ /* 0x000fe4000f8e0204 */
[----:B------:R-:W-:Y:S02]  /*49b0*/  @!UP0 UIADD3 UR9, UPT, UPT, UR10, -UR4, URZ ;  /* 0x800000040a098290 */ /* 0x000fe4000fffe0ff */
[----:B------:R-:W-:Y:S02]  /*49c0*/  UIADD3 UR8, UPT, UPT, -UR6, URZ, URZ ;  /* 0x000000ff06087290 */ /* 0x000fe4000fffe1ff */
[----:B------:R-:W-:Y:S02]  /*49d0*/  UIADD3 UR4, UPT, UPT, -UR5, URZ, URZ ;  /* 0x000000ff05047290 */ /* 0x000fe4000fffe1ff */
[----:B------:R-:W-:Y:S03]  /*49e0*/  @!UP0 UIMAD UR6, UR9, UR45, UR5 ;  /* 0x0000002d090682a4 */ /* 0x000fe6000f8e0205 */
[----:B------:R-:W-:Y:S01]  /*49f0*/  @!UP0 UMOV UR5, UR7 ;  /* 0x0000000700058c82 */ /* 0x000fe20008000000 */
[----:B------:R-:W-:Y:S02]  /*4a00*/  UIMAD UR7, UR15, UR4, UR14 ;  /* 0x000000040f0772a4 */ /* 0x000fe4000f8e020e */
[----:B------:R-:W-:Y:S02]  /*4a10*/  UIMAD UR4, UR50, UR8, UR13 ;  /* 0x00000008320472a4 */ /* 0x000fe4000f8e020d */
[----:B------:R-:W-:Y:S02]  /*4a20*/  UIMAD UR14, UR5, UR15, UR7 ;  /* 0x0000000f050e72a4 */ /* 0x000fe4000f8e0207 */
[----:B------:R-:W-:Y:S11]  /*4a30*/  UIMAD UR13, UR6, UR50, UR4 ;  /* 0x00000032060d72a4 */ /* 0x000ff6000f8e0204 */
[----:B------:R-:W-:Y:S01]  /*4a40*/  @!UPT UIADD3 URZ, UPT, UPT, URZ, URZ, URZ ;  /* 0x000000fffffff290 */ /* 0x000fe2000fffe0ff */
.L_x_85:
[----:B------:R-:W3:Y:S01]  /*4a50*/  @!UP4 LDCU.128 UR8, c[0x0][0xb10] ;  /* 0x00016200ff08c7ac */ /* 0x000ee20008000c00 */
[----:B------:R-:W-:Y:S02]  /*4a60*/  ISETP.NE.U32.AND P0, PT, RZ, UR38, PT ;  /* 0x00000026ff007c0c */ /* 0x000fe4000bf05070 */
[----:B------:R-:W-:Y:S02]  /*4a70*/  SHF.L.U32 R4, R11, 0x1f, RZ ;  /* 0x0000001f0b047819 */ /* 0x000fe400000006ff */
[----:B------:R-:W-:Y:S01]  /*4a80*/  ISETP.NE.AND.EX P0, PT, RZ, UR39, PT, P0 ;  /* 0x00000027ff007c0c */ /* 0x000fe2000bf05300 */
[----:B------:R-:W4:Y:S01]  /*4a90*/  @!UP4 LDCU UR5, c[0x0][0xb0c] ;  /* 0x00016180ff05c7ac */ /* 0x000f220008000800 */
[----:B------:R-:W-:Y:S02]  /*4aa0*/  USHF.L.U32 UR42, UR30, 0x7, URZ ;  /* 0x000000071e2a7899 */ /* 0x000fe400080006ff */
[----:B------:R-:W-:Y:S02]  /*4ab0*/  USHF.L.U32 UR43, UR31, 0x6, URZ ;  /* 0x000000061f2b7899 */ /* 0x000fe400080006ff */
[----:B---3--:R-:W-:Y:S07]  /*4ac0*/  UIMAD.WIDE.U32 UR6, UR14, UR8, URZ ;  /* 0x000000080e0672a5 */ /* 0x008fee000f8e00ff */
[----:B------:R-:W-:Y:S01]  /*4ad0*/  @!UP4 UMOV UR4, UR7 ;  /* 0x000000070004cc82 */ /* 0x000fe20008000000 */
[----:B----4-:R-:W-:Y:S02]  /*4ae0*/  @!UP4 UISETP.NE.AND UP0, UPT, UR5, 0x1, UPT ;  /* 0x000000010500c88c */ /* 0x010fe4000bf05270 */
[----:B------:R-:W-:Y:S02]  /*4af0*/  @!UP4 USHF.R.U32.HI UR4, URZ, UR9, UR4 ;  /* 0x00000009ff04c299 */ /* 0x000fe40008011604 */
[----:B------:R-:W-:Y:S02]  /*4b00*/  UIMAD.WIDE.U32 UR6, UR13, UR11, URZ ;  /* 0x0000000b0d0672a5 */ /* 0x000fe4000f8e00ff */
[----:B------:R-:W-:Y:S02]  /*4b10*/  @!UP4 USEL UR8, UR14, UR4, !UP0 ;  /* 0x000000040e08c287 */ /* 0x000fe4000c000000 */
[----:B------:R-:W-:Y:S03]  /*4b20*/  @!UP4 UISETP.NE.AND UP0, UPT, UR10, 0x1, UPT ;  /* 0x000000010a00c88c */ /* 0x000fe6000bf05270 */
[----:B------:R-:W-:Y:S02]  /*4b30*/  @!UP4 UMOV UR6, UR7 ;  /* 0x000000070006cc82 */ /* 0x000fe40008000000 */
[----:B------:R-:W3:Y:S02]  /*4b40*/  @!UP4 LDCU UR4, c[0x0][0xb20] ;  /* 0x00016400ff04c7ac */ /* 0x000ee40008000800 */
[----:B---3--:R-:W-:Y:S04]  /*4b50*/  @!UP4 USHF.R.U32.HI UR6, URZ, UR4, UR6 ;  /* 0x00000004ff06c299 */ /* 0x008fe80008011606 */
[----:B------:R-:W-:Y:S04]  /*4b60*/  @!UP4 USEL UR6, UR13, UR6, !UP0 ;  /* 0x000000060d06c287 */ /* 0x000fe8000c000000 */
[----:B------:R-:W-:Y:S02]  /*4b70*/  @!UP4 UIADD3 UR4, UPT, UPT, -UR8, UR6, URZ ;  /* 0x000000060804c290 */ /* 0x000fe4000fffe1ff */
[----:B------:R-:W-:Y:S02]  /*4b80*/  @!UP4 UIADD3 UR6, UPT, UPT, UR8, -UR6, URZ ;  /* 0x800000060806c290 */ /* 0x000fe4000fffe0ff */
[----:B------:R-:W-:Y:S02]  /*4b90*/  @!UP4 UIMAD UR14, UR4, UR5, UR14 ;  /* 0x00000005040ec2a4 */ /* 0x000fe4000f8e020e */
[----:B------:R-:W-:Y:S01]  /*4ba0*/  @!UP4 UIMAD UR13, UR6, UR10, UR13 ;  /* 0x0000000a060dc2a4 */ /* 0x000fe2000f8e020d */
[----:B------:R-:W-:Y:S11]  /*4bb0*/  BRA.U UP3, `(.L_x_86) ;  /* 0x0000000103107547 */ /* 0x000ff6000b800000 */
[----:B------:R-:W-:Y:S04]  /*4bc0*/  MOV R2, UR55 ;  /* 0x0000003700027c02 */ /* 0x000fe80008000f00 */
[----:B------:R-:W-:Y:S04]  /*4bd0*/  SHF.L.U32 R2, R2, 0x1f, RZ ;  /* 0x0000001f02027819 */ /* 0x000fe800000006ff */
[----:B------:R-:W3:Y:S02]  /*4be0*/  SYNCS.PHASECHK.TRANS64.TRYWAIT P1, [UR21+0x68], R2 ;  /* 0x00006802ff0075a7 */ /* 0x000ee40008021115 */
[----:B---3--:R-:W-:Y:S05]  /*4bf0*/  @!P1 BRA `(.L_x_87) ;  /* 0x00000048003c9947 */ /* 0x008fea0003800000 */
.L_x_86:
[----:B------:R-:W-:Y:S05]  /*4c00*/  BRA.U !UP5, `(.L_x_88) ;  /* 0x000000010d387547 */ /* 0x000fea000b800000 */
[----:B------:R-:W-:Y:S01]  /*4c10*/  UPLOP3.LUT UP1, UPT, UPT, UPT, UP6, 0x80, 0x8 ;  /* 0x000000000008789c */ /* 0x000fe20003f2f060 */
[----:B--2---:R-:W-:Y:S01]  /*4c20*/  HFMA2 R0, -RZ, RZ, 0, 5.9604644775390625e-08 ;  /* 0x00000001ff007431 */ /* 0x004fe200000001ff */
[----:B------:R-:W2:Y:S01]  /*4c30*/  LDCU.64 UR8, c[0x0][0x358] ;  /* 0x00006b00ff0877ac */ /* 0x000ea20008000a00 */
[----:B------:R-:W-:Y:S03]  /*4c40*/  IMAD.MOV.U32 R46, RZ, RZ, 0x1 ;  /* 0x00000001ff2e7424 */ /* 0x000fe600078e00ff */
[----:B------:R-:W-:Y:S05]  /*4c50*/  PLOP3.LUT P1, PT, PT, PT, UP1, 0x80, 0x8 ;  /* 0x000000000008781c */ /* 0x000fea0003f2f018 */
[----:B------:R-:W3:Y:S01]  /*4c60*/  @UP1 LDCU.64 UR4, c[0x0][0x888] ;  /* 0x00011100ff0417ac */ /* 0x000ee20008000a00 */
[----:B------:R-:W-:Y:S07]  /*4c70*/  @UP1 UIMAD UR6, UR36, UR38, URZ ;  /* 0x00000026240612a4 */ /* 0x000fee000f8e02ff */
[----:B------:R-:W-:Y:S01]  /*4c80*/  @!P1 PRMT R46, R0, 0x7610, R46 ;  /* 0x00007610002e9816 */ /* 0x000fe2000000002e */
[----:B---3--:R-:W-:Y:S06]  /*4c90*/  @UP1 UIMAD.WIDE UR4, UR6, 0x4, UR4 ;  /* 0x00000004060418a5 */ /* 0x008fec000f8e0204 */
[----:B------:R-:W-:Y:S01]  /*4ca0*/  IMAD.U32 R6, RZ, RZ, UR4 ;  /* 0x00000004ff067e24 */ /* 0x000fe2000f8e00ff */
[----:B------:R-:W-:Y:S04]  /*4cb0*/  MOV R7, UR5 ;  /* 0x0000000500077c02 */ /* 0x000fe80008000f00 */
[----:B------:R-:W3:Y:S01]  /*4cc0*/  @!UP1 LDCU UR4, c[0x0][0x880] ;  /* 0x00011000ff0497ac */ /* 0x000ee20008000800 */
[----:B--2--5:R4:W5:Y:S02]  /*4cd0*/  @P1 LDG.E R27, desc[UR8][R6.64] ;  /* 0x00000008061b1981 */ /* 0x024964000c1e1900 */
[----:B---34-:R-:W-:Y:S07]  /*4ce0*/  @!P1 IMAD.U32 R27, RZ, RZ, UR4 ;  /* 0x00000004ff1b9e24 */ /* 0x018fee000f8e00ff */
.L_x_88:
[----:B-----5:R-:W-:Y:S01]  /*4cf0*/  @!P0 FSETP.EQ.AND P2, PT, R27, RZ, PT ;  /* 0x000000ff1b00820b */ /* 0x020fe20003f42000 */
[----:B------:R-:W-:Y:S01]  /*4d00*/  @!UPT UIADD3 URZ, UPT, UPT, URZ, URZ, URZ ;  /* 0x000000fffffff290 */ /* 0x000fe2000fffe0ff */
[----:B------:R-:W-:Y:S11]  /*4d10*/  @!P0 BRA `(.L_x_89) ;  /* 0x0000000000148947 */ /* 0x000ff60003800000 */
[----:B------:R-:W-:Y:S02]  /*4d20*/  LOP3.LUT P0, RZ, R46, 0xff, RZ, 0xc0, !PT ;  /* 0x000000ff2eff7812 */ /* 0x000fe4000780c0ff */
[----:B------:R-:W-:Y:S04]  /*4d30*/  PLOP3.LUT P2, PT, PT, PT, UP1, 0x80, 0x8 ;  /* 0x000000000008781c */ /* 0x000fe80003f4f018 */
[----:B------:R-:W-:Y:S07]  /*4d40*/  PLOP3.LUT P2, PT, P2, PT, PT, 0x8, 0x80 ;  /* 0x000000000080781c */ /* 0x000fee000174e170 */
[----:B------:R-:W-:Y:S11]  /*4d50*/  @P0 FSETP.EQ.AND P2, PT, R27, RZ, PT ;  /* 0x000000ff1b00020b */ /* 0x000ff60003f42000 */
[----:B------:R-:W-:Y:S02]  /*4d60*/  @!UPT UIADD3 URZ, UPT, UPT, URZ, URZ, URZ ;  /* 0x000000fffffff290 */ /* 0x000fe4000fffe0ff */
.L_x_89:
[----:B------:R-:W3:Y:S01]  /*4d70*/  SYNCS.PHASECHK.TRANS64.TRYWAIT P0, [UR21+0x40], R4 ;  /* 0x00004004ff0075a7 */ /* 0x000ee20008001115 */
[----:B------:R-:W-:Y:S04]  /*4d80*/  ELECT P1, URZ, PT ;  /* 0x0000000000ff782f */ /* 0x000fe80003820000 */
[----:B------:R-:W-:Y:S01]  /*4d90*/  PLOP3.LUT P1, PT, P2, P1, PT, 0xf2, 0x2f ;  /* 0x00000000002f781c */ /* 0x000fe20001723e72 */
[----:B------:R-:W-:Y:S01]  /*4da0*/  @!UPT UIADD3 URZ, UPT, UPT, URZ, URZ, URZ ;  /* 0x000000fffffff290 */ /* 0x000fe2000fffe0ff */
[----:B---3--:R-:W-:Y:S11]  /*4db0*/  @!P0 BRA `(.L_x_90) ;  /* 0x0000004400e48947 */ /* 0x008ff60003800000 */
.L_x_176:
[----:B--2---:R-:W-:Y:S01]  /*4dc0*/  @!P1 IADD3 R2, P0, PT, R12, 0x580, RZ ;  /* 0x000005800c029810 */ /* 0x004fe20007f1e0ff */
[----:B------:R-:W-:Y:S01]  /*4dd0*/  VOTEU.ALL UP0, P1 ;  /* 0x0000000000ff7886 */ /* 0x000fe20000800000 */
[----:B------:R-:W-:Y:S01]  /*4de0*/  UMOV UR6, 0x0 ;  /* 0x0000000000067882 */ /* 0x000fe20000000000 */
[----:B------:R-:W-:Y:S01]  /*4df0*/  UMOV UR7, 0x10000000 ;  /* 0x1000000000077882 */ /* 0x000fe20000000000 */
[----:B------:R-:W-:Y:S01]  /*4e00*/  @!P1 R2UR UR5, R2 ;  /* 0x00000000020592ca */ /* 0x000fe200000e0000 */
[----:B------:R-:W-:Y:S01]  /*4e10*/  @!P1 IMAD.X R0, RZ, RZ, R13, P0 ;  /* 0x000000ffff009224 */ /* 0x000fe200000e060d */
[----:B------:R-:W-:Y:S02]  /*4e20*/  @!UP0 UIADD3 UR40, UPT, UPT, UR21, 0x200, URZ ;  /* 0x0000020015288890 */ /* 0x000fe4000fffe0ff */
[----:B------:R-:W-:Y:S02]  /*4e30*/  @!UP0 UIADD3 UR10, UPT, UPT, UR42, 0x40, URZ ;  /* 0x000000402a0a8890 */ /* 0x000fe4000fffe0ff */
[----:B------:R-:W-:Y:S01]  /*4e40*/  @!P1 R2UR UR4, R0 ;  /* 0x00000000000492ca */ /* 0x000fe200000e0000 */
[----:B------:R-:W-:Y:S01]  /*4e50*/  @!UP0 UIADD3 UR8, UPT, UPT, UR21, 0xa00, URZ ;  /* 0x00000a0015088890 */ /* 0x000fe2000fffe0ff */
[----:B------:R-:W-:Y:S01]  /*4e60*/  @!P1 IMAD.MOV.U32 R0, RZ, RZ, 0x1000 ;  /* 0x00001000ff009424 */ /* 0x000fe200078e00ff */
[----:B------:R-:W-:Y:S01]  /*4e70*/  VOTEU.ALL UP0, P1 ;  /* 0x0000000000ff7886 */ /* 0x000fe20000800000 */
[----:B------:R-:W-:Y:S01]  /*4e80*/  UMOV UR44, UR36 ;  /* 0x00000024002c7c82 */ /* 0x000fe20008000000 */
[----:B------:R-:W-:Y:S01]  /*4e90*/  UMOV UR9, UR41 ;  /* 0x0000002900097c82 */ /* 0x000fe20008000000 */
[----:B------:R-:W-:Y:S01]  /*4ea0*/  UMOV UR11, UR43 ;  /* 0x0000002b000b7c82 */ /* 0x000fe20008000000 */
[----:B------:R-:W-:Y:S01]  /*4eb0*/  IMAD.U32 R6, RZ, RZ, UR5 ;  /* 0x00000005ff067e24 */ /* 0x000fe2000f8e00ff */
[----:B------:R-:W-:Y:S05]  /*4ec0*/  UMOV UR12, UR36 ;  /* 0x00000024000c7c82 */ /* 0x000fea0008000000 */
[----:B------:R-:W-:Y:S01]  /*4ed0*/  IMAD.U32 R7, RZ, RZ, UR4 ;  /* 0x00000004ff077e24 */ /* 0x000fe2000f8e00ff */
[----:B------:R-:W-:Y:S04]  /*4ee0*/  @!P1 R2UR UR4, R6 ;  /* 0x00000000060492ca */ /* 0x000fe800000e0000 */
[----:B------:R-:W-:Y:S11]  /*4ef0*/  @!P1 R2UR UR5, R7 ;  /* 0x00000000070592ca */ /* 0x000ff600000e0000 */
[----:B------:R-:W-:Y:S02]  /*4f00*/  @!UPT UIADD3 URZ, UPT, UPT, URZ, URZ, URZ ;  /* 0x000000fffffff290 */ /* 0x000fe4000fffe0ff */
[----:B------:R-:W-:Y:S01]  /*4f10*/  @!UP0 UTMALDG.3D [UR40], [UR4], desc[UR6] ;  /* 0x00000628040085b4 */ /* 0x000fe20008011000 */
[----:B------:R-:W-:Y:S05]  /*4f20*/  VOTEU.ALL UP0, P1 ;  /* 0x0000000000ff7886 */ /* 0x000fea0000800000 */
[----:B------:R2:W-:Y:S01]  /*4f30*/  @!UP0 UTMALDG.3D [UR8], [UR4], desc[UR6] ;  /* 0x00000608040085b4 */ /* 0x0005e20008011000 */
[----:B------:R3:W-:Y:S01]  /*4f40*/  @!P1 SYNCS.ARRIVE.TRANS64.RED.A0TR RZ, [UR21+0x20], R0 ;  /* 0x00002000ffff99a7 */ /* 0x0007e20008300415 */
[----:B--2---:R-:W-:Y:S09]  /*4f50*/  UPRMT UR4, UR47, 0x654, UR41 ;  /* 0x000006542f047896 */ /* 0x004ff20008000029 */
[----:B------:R-:W-:Y:S01]  /*4f60*/  SYNCS.ARRIVE.TRANS64.RED.A1T0 RZ, [UR4], RZ ;  /* 0x000000ffffff79a7 */ /* 0x000fe20008100404 */
[----:B------:R-:W2:Y:S02]  /*4f70*/  SYNCS.PHASECHK.TRANS64.TRYWAIT P0, [UR21+0x48], R4 ;  /* 0x00004804ff0075a7 */ /* 0x000ea40008001115 */
[----:B--23--:R-:W-:Y:S05]  /*4f80*/  @!P0 BRA `(.L_x_91) ;  /* 0x0000004400888947 */ /* 0x00cfea0003800000 */
.L_x_178:
[----:B------:R-:W-:Y:S01]  /*4f90*/  @!P1 IADD3 R2, P0, PT, R12, 0x580, RZ ;  /* 0x000005800c029810 */ /* 0x000fe20007f1e0ff */
[----:B------:R-:W-:Y:S01]  /*4fa0*/  VOTEU.ALL UP0, P1 ;  /* 0x0000000000ff7886 */ /* 0x000fe20000800000 */
[----:B------:R-:W-:Y:S01]  /*4fb0*/  UMOV UR6, 0x0 ;  /* 0x0000000000067882 */ /* 0x000fe20000000000 */
[----:B------:R-:W-:Y:S01]  /*4fc0*/  UMOV UR7, 0x10000000 ;  /* 0x1000000000077882 */ /* 0x000fe20000000000 */
[----:B------:R-:W-:Y:S01]  /*4fd0*/  @!P1 R2UR UR5, R2 ;  /* 0x00000000020592ca */ /* 0x000fe200000e0000 */
[----:B--2---:R-:W-:Y:S01]  /*4fe0*/  @!P1 IMAD.X R0, RZ, RZ, R13, P0 ;  /* 0x000000ffff009224 */ /* 0x004fe200000e060d */
[----:B------:R-:W-:Y:S02]  /*4ff0*/  @!UP0 UIADD3 UR34, UPT, UPT, UR42, 0x10, URZ ;  /* 0x000000102a228890 */ /* 0x000fe4000fffe0ff */
[----:B------:R-:W-:Y:S02]  /*5000*/  @!UP0 UIADD3 UR32, UPT, UPT, UR21, 0x1200, URZ ;  /* 0x0000120015208890 */ /* 0x000fe4000fffe0ff */
[----:B------:R-:W-:Y:S01]  /*5010*/  @!P1 R2UR UR4, R0 ;  /* 0x00000000000492ca */ /* 0x000fe200000e0000 */
[----:B------:R-:W-:Y:S01]  /*5020*/  @!UP0 UIADD3 UR10, UPT, UPT, UR42, 0x50, URZ ;  /* 0x000000502a0a8890 */ /* 0x000fe2000fffe0ff */
[----:B------:R-:W-:Y:S01]  /*5030*/  @!P1 IMAD.MOV.U32 R0, RZ, RZ, 0x1000 ;  /* 0x00001000ff009424 */ /* 0x000fe200078e00ff */
[----:B------:R-:W-:Y:S01]  /*5040*/  @!UP0 UIADD3 UR8, UPT, UPT, UR21, 0x1a00, URZ ;  /* 0x00001a0015088890 */ /* 0x000fe2000fffe0ff */
[----:B------:R-:W-:Y:S01]  /*5050*/  VOTEU.ALL UP0, P1 ;  /* 0x0000000000ff7886 */ /* 0x000fe20000800000 */
[----:B------:R-:W-:Y:S02]  /*5060*/  UMOV UR35, UR43 ;  /* 0x0000002b00237c82 */ /* 0x000fe40008000000 */
[----:B------:R-:W-:Y:S01]  /*5070*/  IMAD.U32 R6, RZ, RZ, UR5 ;  /* 0x00000005ff067e24 */ /* 0x000fe2000f8e00ff */
[----:B------:R-:W-:Y:S01]  /*5080*/  UMOV UR9, UR33 ;  /* 0x0000002100097c82 */ /* 0x000fe20008000000 */
[----:B------:R-:W-:Y:S01]  /*5090*/  UMOV UR11, UR43 ;  /* 0x0000002b000b7c82 */ /* 0x000fe20008000000 */
[----:B------:R-:W-:Y:S03]  /*50a0*/  UMOV UR12, UR36 ;  /* 0x00000024000c7c82 */ /* 0x000fe60008000000 */
        /* <DEDUP_REMOVED lines=12> */
.L_x_180:
[----:B------:R-:W-:Y:S01]  /*5170*/  @!P1 IADD3 R2, P0, PT, R12, 0x580, RZ ;  /* 0x000005800c029810 */ /* 0x000fe20007f1e0ff */
[----:B------:R-:W-:Y:S01]  /*5180*/  VOTEU.ALL UP0, P1 ;  /* 0x0000000000ff7886 */ /* 0x000fe20000800000 */
[----:B------:R-:W-:Y:S01]  /*5190*/  UMOV UR6, 0x0 ;  /* 0x0000000000067882 */ /* 0x000fe20000000000 */
[----:B------:R-:W-:Y:S01]  /*51a0*/  UMOV UR7, 0x10000000 ;  /* 0x1000000000077882 */ /* 0x000fe20000000000 */
[----:B------:R-:W-:Y:S01]  /*51b0*/  @!P1 R2UR UR5, R2 ;  /* 0x00000000020592ca */ /* 0x000fe200000e0000 */
[----:B--2---:R-:W-:Y:S01]  /*51c0*/  @!P1 IMAD.X R0, RZ, RZ, R13, P0 ;  /* 0x000000ffff009224 */ /* 0x004fe200000e060d */
[----:B------:R-:W-:Y:S01]  /*51d0*/  @!UP0 UIADD3 UR26, UPT, UPT, UR42, 0x20, URZ ;  /* 0x000000202a1a8890 */ /* 0x000fe2000fffe0ff */
[----:B------:R-:W-:Y:S01]  /*51e0*/  VIADD R10, R10, 0x1 ;  /* 0x000000010a0a7836 */ /* 0x000fe20000000000 */
        /* <DEDUP_REMOVED lines=10> */
[----:B------:R-:W-:Y:S01]  /*5290*/  UMOV UR11, UR43 ;  /* 0x0000002b000b7c82 */ /* 0x000fe20008000000 */
[----:B------:R-:W-:Y:S02]  /*52a0*/  UMOV UR12, UR36 ;  /* 0x00000024000c7c82 */ /* 0x000fe40008000000 */
        /* <DEDUP_REMOVED lines=12> */
.L_x_182:
[----:B------:R-:W-:Y:S01]  /*5370*/  UIADD3 UR31, UPT, UPT, UR14, UR63, URZ ;  /* 0x0000003f0e1f7290 */ /* 0x000fe2000fffe0ff */
[----:B------:R-:W-:Y:S01]  /*5380*/  @!P1 IADD3 R2, P0, PT, R12, 0x580, RZ ;  /* 0x000005800c029810 */ /* 0x000fe20007f1e0ff */
[----:B------:R-:W-:Y:S01]  /*5390*/  UPLOP3.LUT UP3, UPT, UPT, UPT, UPT, 0x80, 0x8 ;  /* 0x000000000008789c */ /* 0x000fe20003f6f070 */
[----:B------:R-:W-:Y:S01]  /*53a0*/  R2UR UR24, R50 ;  /* 0x00000000321872ca */ /* 0x000fe200000e0000 */
[----:B------:R-:W-:Y:S01]  /*53b0*/  VOTEU.ALL UP0, P1 ;  /* 0x0000000000ff7886 */ /* 0x000fe20000800000 */
[----:B------:R-:W-:Y:S01]  /*53c0*/  @!P1 R2UR UR5, R2 ;  /* 0x00000000020592ca */ /* 0x000fe200000e0000 */
[----:B--2---:R-:W-:Y:S01]  /*53d0*/  @!P1 IMAD.X R0, RZ, RZ, R13, P0 ;  /* 0x000000ffff009224 */ /* 0x004fe200000e060d */
[----:B------:R-:W-:Y:S01]  /*53e0*/  UMOV UR6, 0x0 ;  /* 0x0000000000067882 */ /* 0x000fe20000000000 */
[----:B------:R-:W-:Y:S01]  /*53f0*/  UMOV UR7, 0x10000000 ;  /* 0x1000000000077882 */ /* 0x000fe20000000000 */
[----:B------:R-:W-:Y:S01]  /*5400*/  @!UP0 UIADD3 UR18, UPT, UPT, UR42, 0x30, URZ ;  /* 0x000000302a128890 */ /* 0x000fe2000fffe0ff */
[----:B------:R-:W-:Y:S01]  /*5410*/  ISETP.NE.AND P0, PT, R10, 0x2, PT ;  /* 0x000000020a00780c */ /* 0x000fe20003f05270 */
[----:B------:R-:W-:Y:S01]  /*5420*/  @!UP0 UIADD3 UR16, UPT, UPT, UR21, 0x3200, URZ ;  /* 0x0000320015108890 */ /* 0x000fe2000fffe0ff */
[----:B------:R-:W-:Y:S01]  /*5430*/  @!P1 R2UR UR4, R0 ;  /* 0x00000000000492ca */ /* 0x000fe200000e0000 */
[----:B------:R-:W-:Y:S01]  /*5440*/  @!UP0 UIADD3 UR17, UPT, UPT, UR21, 0x38, URZ ;  /* 0x0000003815118890 */ /* 0x000fe2000fffe0ff */
[----:B------:R-:W-:Y:S01]  /*5450*/  SEL R0, RZ, 0x1, P0 ;  /* 0x00000001ff007807 */ /* 0x000fe20000000000 */
[----:B------:R-:W-:Y:S01]  /*5460*/  @!UP0 UIADD3 UR10, UPT, UPT, UR42, 0x70, URZ ;  /* 0x000000702a0a8890 */ /* 0x000fe2000fffe0ff */
[----:B------:R-:W-:Y:S01]  /*5470*/  LOP3.LUT R11, R11, 0x1, RZ, 0x3c, !PT ;  /* 0x000000010b0b7812 */ /* 0x000fe200078e3cff */
[----:B------:R-:W-:Y:S01]  /*5480*/  @!UP0 UIADD3 UR8, UPT, UPT, UR21, 0x3a00, URZ ;  /* 0x00003a0015088890 */ /* 0x000fe2000fffe0ff */
[----:B------:R-:W-:Y:S01]  /*5490*/  IMAD.U32 R4, RZ, RZ, UR5 ;  /* 0x00000005ff047e24 */ /* 0x000fe2000f8e00ff */
[----:B------:R-:W-:Y:S01]  /*54a0*/  VOTEU.ALL UP0, P1 ;  /* 0x0000000000ff7886 */ /* 0x000fe20000800000 */
[----:B------:R-:W-:Y:S01]  /*54b0*/  UMOV UR19, UR43 ;  /* 0x0000002b00137c82 */ /* 0x000fe20008000000 */
[----:B------:R-:W-:Y:S01]  /*54c0*/  UMOV UR20, UR36 ;  /* 0x0000002400147c82 */ /* 0x000fe20008000000 */
[----:B------:R-:W-:Y:S01]  /*54d0*/  UMOV UR11, UR43 ;  /* 0x0000002b000b7c82 */ /* 0x000fe20008000000 */
[----:B------:R-:W-:Y:S01]  /*54e0*/  UMOV UR12, UR36 ;  /* 0x00000024000c7c82 */ /* 0x000fe20008000000 */
[----:B------:R-:W-:Y:S01]  /*54f0*/  UMOV UR9, UR17 ;  /* 0x0000001100097c82 */ /* 0x000fe20008000000 */
[----:B------:R-:W-:Y:S01]  /*5500*/  IMAD.U32 R5, RZ, RZ, UR4 ;  /* 0x00000004ff057e24 */ /* 0x000fe2000f8e00ff */
[----:B------:R-:W-:Y:S01]  /*5510*/  @!P1 R2UR UR4, R4 ;  /* 0x00000000040492ca */ /* 0x000fe200000e0000 */
[----:B------:R-:W-:Y:S01]  /*5520*/  UIADD3 UR30, UPT, UPT, UR13, UR24, URZ ;  /* 0x000000180d1e7290 */ /* 0x000fe2000fffe0ff */
[----:B------:R-:W-:Y:S01]  /*5530*/  LOP3.LUT R9, R9, R0, RZ, 0x3c, !PT ;  /* 0x0000000009097212 */ /* 0x000fe200078e3cff */
[----:B------:R-:W-:Y:S01]  /*5540*/  UMOV UR36, UR29 ;  /* 0x0000001d00247c82 */ /* 0x000fe20008000000 */
[----:B------:R-:W-:Y:S02]  /*5550*/  @!P1 R2UR UR5, R5 ;  /* 0x00000000050592ca */ /* 0x000fe400000e0000 */
[----:B------:R-:W-:Y:S11]  /*5560*/  SEL R10, R10, RZ, P0 ;  /* 0x000000ff0a0a7207 */ /* 0x000ff60000000000 */
[----:B------:R2:W-:Y:S01]  /*5570*/  @!UP0 UTMALDG.3D [UR16], [UR4], desc[UR6] ;  /* 0x00000610040085b4 */ /* 0x0005e20008011000 */
[----:B------:R-:W-:Y:S05]  /*5580*/  VOTEU.ALL UP0, P1 ;  /* 0x0000000000ff7886 */ /* 0x000fea0000800000 */
[----:B------:R2:W-:Y:S01]  /*5590*/  @!UP0 UTMALDG.3D [UR8], [UR4], desc[UR6] ;  /* 0x00000608040085b4 */ /* 0x0005e20008011000 */
[----:B------:R2:W-:Y:S01]  /*55a0*/  @!P1 SYNCS.ARRIVE.TRANS64.RED.A0TR RZ, [UR21+0x38], R3 ;  /* 0x00003803ffff99a7 */ /* 0x0005e20008300415 */
[----:B------:R-:W-:Y:S01]  /*55b0*/  SYNCS.ARRIVE.TRANS64.RED.A1T0 RZ, [UR52], RZ ;  /* 0x000000ffffff79a7 */ /* 0x000fe20008100434 */
[----:B------:R-:W-:Y:S05]  /*55c0*/  BRA.U UP2, `(.L_x_94) ;  /* 0xffffffed02e47547 */ /* 0x000fea000b83ffff */
[----:B------:R-:W-:-:S04]  /*55d0*/  SHF.L.U32 R2, R11, 0x1f, RZ ;  /* 0x0000001f0b027819 */ /* 0x000fc800000006ff */
[----:B------:R-:W3:Y:S02]  /*55e0*/  SYNCS.PHASECHK.TRANS64.TRYWAIT P0, [UR21+0x40], R2 ;  /* 0x00004002ff0075a7 */ /* 0x000ee40008001115 */
[----:B---3--:R-:W-:Y:S05]  /*55f0*/  @!P0 BRA `(.L_x_95) ;  /* 0x0000004000348947 */ /* 0x008fea0003800000 */
.L_x_184:
[----:B------:R-:W4:Y:S02]  /*5600*/  SYNCS.PHASECHK.TRANS64.TRYWAIT P0, [UR21+0x48], R2 ;  /* 0x00004802ff0075a7 */ /* 0x000f240008001115 */
[----:B----4-:R-:W-:Y:S05]  /*5610*/  @!P0 BRA `(.L_x_96) ;  /* 0x0000004000448947 */ /* 0x010fea0003800000 */
.L_x_186:
[----:B------:R-:W4:Y:S02]  /*5620*/  SYNCS.PHASECHK.TRANS64.TRYWAIT P0, [UR21+0x50], R2 ;  /* 0x00005002ff0075a7 */ /* 0x000f240008001115 */
[----:B----4-:R-:W-:Y:S05]  /*5630*/  @!P0 BRA `(.L_x_97) ;  /* 0x0000004000548947 */ /* 0x010fea0003800000 */
.L_x_188:
[----:B---3--:R-:W-:-:S07]  /*5640*/  MOV R0, UR21 ;  /* 0x0000001500007c02 */ /* 0x008fce0008000f00 */
.L_x_98:
[----:B---3--:R-:W-:-:S04]  /*5650*/  SHF.L.U32 R2, R11, 0x1f, RZ ;  /* 0x0000001f0b027819 */ /* 0x008fc800000006ff */
[----:B------:R3:W4:Y:S03]  /*5660*/  SYNCS.PHASECHK.TRANS64.TRYWAIT P0, [R0+URZ+0x58], R2 ;  /* 0x00005802000075a7 */ /* 0x00072600080011ff */
[----:B----4-:R-:W-:Y:S05]  /*5670*/  @!P0 NANOSLEEP.SYNCS 0x989680 ;  /* 0x009896800000895d */ /* 0x010fea0003900000 */
[----:B------:R-:W4:Y:S02]  /*5680*/  @!P0 SYNCS.PHASECHK.TRANS64 P0, [R0+URZ+0x58], R2 ;  /* 0x00005802000085a7 */ /* 0x000f2400080010ff */
[----:B-12-4-:R-:W-:Y:S05]  /*5690*/  @P0 EXIT ;  /* 0x000000000000094d */ /* 0x016fea0003800000 */
[----:B------:R-:W-:Y:S05]  /*56a0*/  BRA `(.L_x_98) ;  /* 0xfffffffc00e87947 */ /* 0x000fea000383ffff */
.L_x_83:
[----:B------:R-:W-:-:S06]  /*56b0*/  UISETP.GE.AND UP0, UPT, UR18, 0x4, UPT ;  /* 0x000000041200788c */ /* 0x000fcc000bf06270 */
[----:B------:R-:W-:-:S13]  /*56c0*/  PLOP3.LUT P0, PT, PT, PT, UP0, 0x80, 0x8 ;  /* 0x000000000008781c */ /* 0x000fda0003f0f008 */
[----:B-1----:R-:W-:Y:S05]  /*56d0*/  @!P0 EXIT ;  /* 0x000000000000894d */ /* 0x002fea0003800000 */
[----:B------:R-:W-:Y:S01]  /*56e0*/  BAR.SYNC.DEFER_BLOCKING 0x6, 0xa0 ;  /* 0x0182800000007b1d */ /* 0x000fe20000010000 */
[C---:B------:R-:W-:Y:S01]  /*56f0*/  IMAD.SHL.U32 R45, R60.reuse, 0x10, RZ ;  /* 0x000000103c2d7824 */ /* 0x040fe200078e00ff */
[C---:B------:R-:W-:Y:S01]  /*5700*/  SHF.L.U32 R3, R47.reuse, 0x15, RZ ;  /* 0x000000152f037819 */ /* 0x040fe200000006ff */
[C---:B------:R-:W-:Y:S02]  /*5710*/  IMAD.U32 R23, R60.reuse, 0x10000, RZ ;  /* 0x000100003c177824 */ /* 0x040fe400078e00ff */
[----:B------:R-:W-:Y:S02]  /*5720*/  HFMA2 R59, -RZ, RZ, 0, 5.9604644775390625e-08 ;  /* 0x00000001ff3b7431 */ /* 0x000fe400000001ff */
[----:B------:R-:W-:Y:S01]  /*5730*/  IMAD.SHL.U32 R2, R60, 0x2, RZ ;  /* 0x000000023c027824 */ /* 0x000fe200078e00ff */
[----:B------:R-:W-:Y:S01]  /*5740*/  UMOV UR43, 0x400 ;  /* 0x00000400002b7882 */ /* 0x000fe20000000000 */
[----:B------:R-:W1:Y:S01]  /*5750*/  LDCU.64 UR4, c[0x0][0x890] ;  /* 0x00011200ff0477ac */ /* 0x000e620008000a00 */
[----:B------:R-:W2:Y:S01]  /*5760*/  LDC.64 R42, c[0x0][0x8b0] ;  /* 0x00022c00ff2a7b82 */ /* 0x000ea20000000a00 */
[----:B------:R-:W-:Y:S01]  /*5770*/  IMAD.SHL.U32 R6, R47, 0x200, RZ ;  /* 0x000002002f067824 */ /* 0x000fe200078e00ff */
[C---:B------:R-:W-:Y:S01]  /*5780*/  LOP3.LUT R7, R45.reuse, 0x40, RZ, 0xc0, !PT ;  /* 0x000000402d077812 */ /* 0x040fe200078ec0ff */
[----:B------:R-:W-:Y:S01]  /*5790*/  ULEA UR43, UR47, UR43, 0x18 ;  /* 0x0000002b2f2b7291 */ /* 0x000fe2000f8ec0ff */
[----:B------:R-:W-:Y:S01]  /*57a0*/  LOP3.LUT R44, R45, 0x5b0, RZ, 0xc0, !PT ;  /* 0x000005b02d2c7812 */ /* 0x000fe200078ec0ff */
[----:B------:R-:W-:Y:S01]  /*57b0*/  IMAD.MOV.U32 R22, RZ, RZ, RZ ;  /* 0x000000ffff167224 */ /* 0x000fe200078e00ff */
[----:B------:R-:W-:Y:S01]  /*57c0*/  LOP3.LUT R3, R3, 0x200000, RZ, 0xc0, !PT ;  /* 0x0020000003037812 */ /* 0x000fe200078ec0ff */
[----:B------:R-:W-:Y:S01]  /*57d0*/  IMAD.MOV.U32 R58, RZ, RZ, RZ ;  /* 0x000000ffff3a7224 */ /* 0x000fe200078e00ff */
[----:B------:R-:W3:Y:S01]  /*57e0*/  LDC.64 R40, c[0x0][0x8a8] ;  /* 0x00022a00ff287b82 */ /* 0x000ee20000000a00 */
[----:B------:R-:W-:Y:S01]  /*57f0*/  LOP3.LUT R2, R7, 0x8, R2, 0xf8, !PT ;  /* 0x0000000807027812 */ /* 0x000fe200078ef802 */
[----:B------:R-:W-:Y:S01]  /*5800*/  IMAD.MOV.U32 R55, RZ, RZ, RZ ;  /* 0x000000ffff377224 */ /* 0x000fe200078e00ff */
[----:B------:R-:W-:Y:S01]  /*5810*/  LOP3.LUT R44, R44, 0x200, R6, 0xf8, !PT ;  /* 0x000002002c2c7812 */ /* 0x000fe200078ef806 */
[----:B------:R-:W4:Y:S01]  /*5820*/  LDCU UR60, c[0x0][0x370] ;  /* 0x00006e00ff3c77ac */ /* 0x000f220008000800 */
[----:B------:R-:W-:-:S02]  /*5830*/  LOP3.LUT R23, R3, 0x400000, R23, 0xf8, !PT ;  /* 0x0040000003177812 */ /* 0x000fc400078ef817 */
[----:B------:R-:W-:Y:S01]  /*5840*/  LOP3.LUT P0, RZ, R45, 0x40, RZ, 0xc0, !PT ;  /* 0x000000402dff7812 */ /* 0x000fe2000780c0ff */
[----:B------:R-:W4:Y:S01]  /*5850*/  LDS R0, [UR43+0x120] ;  /* 0x0001202bff007984 */ /* 0x000f220008000800 */
[----:B-1----:R-:W-:Y:S01]  /*5860*/  IMAD.U32 R49, RZ, RZ, UR4 ;  /* 0x00000004ff317e24 */ /* 0x002fe2000f8e00ff */
[----:B------:R-:W-:Y:S01]  /*5870*/  UIADD3 UR4, UPT, UPT, UR43, 0x200, URZ ;  /* 0x000002002b047890 */ /* 0x000fe2000fffe0ff */
[----:B------:R-:W-:Y:S01]  /*5880*/  LOP3.LUT R44, R44, R2, RZ, 0xfc, !PT ;  /* 0x000000022c2c7212 */ /* 0x000fe200078efcff */
[----:B------:R-:W-:Y:S01]  /*5890*/  IMAD.U32 R48, RZ, RZ, UR5 ;  /* 0x00000005ff307e24 */ /* 0x000fe2000f8e00ff */
[----:B------:R-:W-:Y:S01]  /*58a0*/  P2R R2, PR, RZ, 0x1 ;  /* 0x00000001ff027803 */ /* 0x000fe20000000000 */
[----:B------:R-:W1:Y:S01]  /*58b0*/  LDCU UR42, c[0x0][0xb0c] ;  /* 0x00016180ff2a77ac */ /* 0x000e620008000800 */
[----:B------:R-:W-:Y:S01]  /*58c0*/  LOP3.LUT R60, R60, 0x60, RZ, 0xc0, !PT ;  /* 0x000000603c3c7812 */ /* 0x000fe200078ec0ff */
[----:B------:R-:W-:Y:S01]  /*58d0*/  IMAD.U32 R52, RZ, RZ, UR4 ;  /* 0x00000004ff347e24 */ /* 0x000fe2000f8e00ff */
[----:B------:R-:W-:Y:S01]  /*58e0*/  MOV R57, RZ ;  /* 0x000000ff00397202 */ /* 0x000fe20000000f00 */
[----:B------:R-:W1:Y:S01]  /*58f0*/  LDCU UR39, c[0x0][0xb30] ;  /* 0x00016600ff2777ac */ /* 0x000e620008000800 */
[----:B------:R-:W1:Y:S01]  /*5900*/  LDCU.64 UR54, c[0x0][0x888] ;  /* 0x00011100ff3677ac */ /* 0x000e620008000a00 */
[----:B------:R-:W1:Y:S01]  /*5910*/  LDCU.64 UR40, c[0x0][0xb28] ;  /* 0x00016500ff2877ac */ /* 0x000e620008000a00 */
[----:B------:R-:W1:Y:S01]  /*5920*/  LDCU.128 UR56, c[0x0][0xb10] ;  /* 0x00016200ff3877ac */ /* 0x000e620008000c00 */
[----:B------:R-:W1:Y:S01]  /*5930*/  LDCU UR53, c[0x0][0x374] ;  /* 0x00006e80ff3577ac */ /* 0x000e620008000800 */
[----:B------:R-:W-:Y:S01]  /*5940*/  UMOV UR52, URZ ;  /* 0x000000ff00347c82 */ /* 0x000fe20008000000 */
[----:B------:R-:W-:Y:S01]  /*5950*/  UMOV UR46, URZ ;  /* 0x000000ff002e7c82 */ /* 0x000fe20008000000 */
[----:B-1234-:R-:W-:-:S07]  /*5960*/  IMAD.IADD R23, R0, 0x1, R23 ;  /* 0x0000000100177824 */ /* 0x01efce00078e0217 */
.L_x_142:
[----:B------:R-:W-:Y:S02]  /*5970*/  LEA R3, R55, UR43, 0x3 ;  /* 0x0000002b37037c11 */ /* 0x000fe4000f8e18ff */
[----:B------:R-:W-:Y:S02]  /*5980*/  SHF.L.U32 R0, R57, 0x1f, RZ ;  /* 0x0000001f39007819 */ /* 0x000fe400000006ff */
[----:B-1----:R-:W-:Y:S02]  /*5990*/  LEA R4, R55, UR43, 0x4 ;  /* 0x0000002b37047c11 */ /* 0x002fe4000f8e20ff */
[----:B------:R-:W1:Y:S02]  /*59a0*/  SYNCS.PHASECHK.TRANS64.TRYWAIT P0, [R3+URZ+0x70], R0 ;  /* 0x00007000030075a7 */ /* 0x000e6400080011ff */
[----:B-1----:R-:W-:Y:S05]  /*59b0*/  @!P0 BRA `(.L_x_99) ;  /* 0x0000003c008c8947 */ /* 0x002fea0003800000 */
.L_x_189:
        /* <DEDUP_REMOVED lines=8> */
[----:B--2---:R-:W-:Y:S11]  /*5a40*/  LOP3.LUT P0, RZ, R6, 0x1, RZ, 0xc0, !PT ;  /* 0x0000000106ff7812 */ /* 0x004ff6000780c0ff */
[----:B------:R-:W-:Y:S02]  /*5a50*/  @!UPT UIADD3 URZ, UPT, UPT, URZ, URZ, URZ ;  /* 0x000000fffffff290 */ /* 0x000fe4000fffe0ff */
[----:B---3--:R-:W-:Y:S01]  /*5a60*/  VOTEU.ANY UP1, P0 ;  /* 0x0000000000ff7886 */ /* 0x008fe20000020100 */
[----:B------:R-:W-:Y:S01]  /*5a70*/  PLOP3.LUT P0, PT, PT, PT, UP1, 0x80, 0x8 ;  /* 0x000000000008781c */ /* 0x000fe20003f0f018 */
[----:B------:R-:W-:Y:S11]  /*5a80*/  UP2UR UR62, UPR, URZ, 0x2 ;  /* 0x00000002ff3e7883 */ /* 0x000ff60008000000 */
[----:B------:R-:W-:Y:S01]  /*5a90*/  @!UPT UIADD3 URZ, UPT, UPT, URZ, URZ, URZ ;  /* 0x000000fffffff290 */ /* 0x000fe2000fffe0ff */
[----:B-1----:R-:W-:Y:S02]  /*5aa0*/  @P0 SHF.R.U32.HI R0, RZ, 0x10, R5 ;  /* 0x00000010ff000819 */ /* 0x002fe40000011605 */
        /* <DEDUP_REMOVED lines=12> */
[----:B------:R-:W2:Y:S01]  /*5b70*/  LDCU UR12, c[0x0][0xb20] ;  /* 0x00016400ff0c77ac */ /* 0x000ea20008000800 */
[----:B------:R-:W-:Y:S02]  /*5b80*/  UIMAD.WIDE.U32 UR4, UR53, UR59, URZ ;  /* 0x0000003b350472a5 */ /* 0x000fe4000f8e00ff */
[----:B------:R-:W-:Y:S02]  /*5b90*/  UIMAD.WIDE.U32 UR6, UR60, UR56, URZ ;  /* 0x000000383c0672a5 */ /* 0x000fe4000f8e00ff */
[----:B------:R-:W-:Y:S02]  /*5ba0*/  UISETP.NE.AND UP0, UPT, UR58, 0x1, UPT ;  /* 0x000000013a00788c */ /* 0x000fe4000bf05270 */
[----:B------:R-:W-:Y:S02]  /*5bb0*/  UIMAD.WIDE.U32 UR8, UR37, UR59, URZ ;  /* 0x0000003b250872a5 */ /* 0x000fe4000f8e00ff */
[----:B------:R-:W-:Y:S02]  /*5bc0*/  UIMAD.WIDE.U32 UR10, UR38, UR56, URZ ;  /* 0x00000038260a72a5 */ /* 0x000fe4000f8e00ff */
[----:B------:R-:W-:Y:S02]  /*5bd0*/  UISETP.NE.AND UP1, UPT, UR42, 0x1, UPT ;  /* 0x000000012a00788c */ /* 0x000fe4000bf25270 */
[----:B------:R-:W-:Y:S01]  /*5be0*/  UISETP.NE.AND UP2, UPT, UR45, 0x1, UPT ;  /* 0x000000012d00788c */ /* 0x000fe2000bf45270 */
[----:B------:R-:W-:Y:S02]  /*5bf0*/  UMOV UR4, UR5 ;  /* 0x0000000500047c82 */ /* 0x000fe40008000000 */
[----:B--2---:R-:W-:Y:S03]  /*5c00*/  USHF.R.U32.HI UR5, URZ, UR12, UR4 ;  /* 0x0000000cff057299 */ /* 0x004fe60008011604 */
[----:B------:R-:W-:Y:S02]  /*5c10*/  UMOV UR4, UR7 ;  /* 0x0000000700047c82 */ /* 0x000fe40008000000 */
[----:B------:R-:W-:Y:S02]  /*5c20*/  USHF.R.U32.HI UR7, URZ, UR57, UR4 ;  /* 0x00000039ff077299 */ /* 0x000fe40008011604 */
[----:B------:R-:W-:Y:S02]  /*5c30*/  USEL UR4, UR53, UR5, !UP0 ;  /* 0x0000000535047287 */ /* 0x000fe4000c000000 */
[----:B------:R-:W-:Y:S01]  /*5c40*/  USEL UR7, UR60, UR7, !UP1 ;  /* 0x000000073c077287 */ /* 0x000fe2000c800000 */
[----:B------:R-:W-:Y:S01]  /*5c50*/  UMOV UR5, UR9 ;  /* 0x0000000900057c82 */ /* 0x000fe20008000000 */
[----:B------:R-:W-:Y:S02]  /*5c60*/  UIMAD.WIDE.U32 UR8, UR4, UR40, URZ ;  /* 0x00000028040872a5 */ /* 0x000fe4000f8e00ff */
[----:B------:R-:W-:Y:S03]  /*5c70*/  USHF.R.U32.HI UR6, URZ, UR12, UR5 ;  /* 0x0000000cff067299 */ /* 0x000fe60008011605 */
[----:B------:R-:W-:Y:S01]  /*5c80*/  UMOV UR5, UR11 ;  /* 0x0000000b00057c82 */ /* 0x000fe20008000000 */
[----:B------:R-:W-:Y:S02]  /*5c90*/  UIMAD.WIDE.U32 UR10, UR7, UR40, URZ ;  /* 0x00000028070a72a5 */ /* 0x000fe4000f8e00ff */
[----:B------:R-:W-:Y:S02]  /*5ca0*/  USHF.R.U32.HI UR12, URZ, UR57, UR5 ;  /* 0x00000039ff0c7299 */ /* 0x000fe40008011605 */
[----:B------:R-:W-:Y:S01]  /*5cb0*/  USEL UR6, UR37, UR6, !UP0 ;  /* 0x0000000625067287 */ /* 0x000fe2000c000000 */
[----:B------:R-:W-:Y:S02]  /*5cc0*/  UMOV UR5, UR9 ;  /* 0x0000000900057c82 */ /* 0x000fe40008000000 */
[----:B------:R-:W-:Y:S01]  /*5cd0*/  UMOV UR10, UR11 ;  /* 0x0000000b000a7c82 */ /* 0x000fe20008000000 */
[----:B------:R-:W-:Y:S02]  /*5ce0*/  @UP2 USHF.R.U32.HI UR4, URZ, UR41, UR5 ;  /* 0x00000029ff042299 */ /* 0x000fe40008011605 */
[----:B------:R-:W-:Y:S02]  /*5cf0*/  @UP2 USHF.R.U32.HI UR7, URZ, UR41, UR10 ;  /* 0x00000029ff072299 */ /* 0x000fe4000801160a */
[----:B------:R-:W-:Y:S02]  /*5d00*/  UIMAD UR4, UR45, UR4, URZ ;  /* 0x000000042d0472a4 */ /* 0x000fe4000f8e02ff */
[----:B------:R-:W-:Y:S02]  /*5d10*/  UIMAD.WIDE.U32 UR10, UR6, UR40, URZ ;  /* 0x00000028060a72a5 */ /* 0x000fe4000f8e00ff */
[----:B------:R-:W-:Y:S02]  /*5d20*/  USEL UR5, UR38, UR12, !UP1 ;  /* 0x0000000c26057287 */ /* 0x000fe4000c800000 */
[----:B------:R-:W-:Y:S02]  /*5d30*/  UIMAD UR8, UR45, UR7, URZ ;  /* 0x000000072d0872a4 */ /* 0x000fe4000f8e02ff */
[----:B------:R-:W-:Y:S03]  /*5d40*/  UISETP.GE.AND UP0, UPT, UR6, UR4, UPT ;  /* 0x000000040600728c */ /* 0x000fe6000bf06270 */
[----:B------:R-:W-:Y:S01]  /*5d50*/  UMOV UR4, UR11 ;  /* 0x0000000b00047c82 */ /* 0x000fe20008000000 */
[----:B------:R-:W-:Y:S02]  /*5d60*/  UISETP.GE.OR UP0, UPT, UR5, UR8, UP0 ;  /* 0x000000080500728c */ /* 0x000fe40008706670 */
[----:B------:R-:W-:Y:S02]  /*5d70*/  USHF.R.U32.HI UR4, URZ, UR41, UR4 ;  /* 0x00000029ff047299 */ /* 0x000fe40008011604 */
[----:B------:R-:W-:Y:S02]  /*5d80*/  UIMAD.WIDE.U32 UR8, UR5, UR40, URZ ;  /* 0x00000028050872a5 */ /* 0x000fe4000f8e00ff */
[----:B------:R-:W-:Y:S02]  /*5d90*/  USEL UR11, UR6, UR4, !UP2 ;  /* 0x00000004060b7287 */ /* 0x000fe4000d000000 */
[----:B------:R-:W-:Y:S02]  /*5da0*/  UIADD3 UR8, UPT, UPT, -UR5, URZ, URZ ;  /* 0x000000ff05087290 */ /* 0x000fe4000fffe1ff */
[----:B------:R-:W-:Y:S01]  /*5db0*/  UIADD3 UR10, UPT, UPT, -UR11, URZ, URZ ;  /* 0x000000ff0b0a7290 */ /* 0x000fe2000fffe1ff */
[----:B------:R-:W-:Y:S01]  /*5dc0*/  @!UP0 UMOV UR4, UR9 ;  /* 0x0000000900048c82 */ /* 0x000fe20008000000 */
[----:B------:R-:W-:Y:S02]  /*5dd0*/  UIADD3 UR9, UPT, UPT, -UR6, URZ, URZ ;  /* 0x000000ff06097290 */ /* 0x000fe4000fffe1ff */
[----:B------:R-:W-:Y:S02]  /*5de0*/  @!UP0 USHF.R.U32.HI UR4, URZ, UR41, UR4 ;  /* 0x00000029ff048299 */ /* 0x000fe40008011604 */
[----:B------:R-:W-:Y:S02]  /*5df0*/  UIMAD UR10, UR45, UR10, UR6 ;  /* 0x0000000a2d0a72a4 */ /* 0x000fe4000f8e0206 */
[----:B------:R-:W-:Y:S04]  /*5e00*/  @!UP0 USEL UR4, UR5, UR4, !UP2 ;  /* 0x0000000405048287 */ /* 0x000fe8000d000000 */
[----:B------:R-:W-:Y:S02]  /*5e10*/  @!UP0 UIMAD UR10, UR7, UR10, UR4 ;  /* 0x0000000a070a82a4 */ /* 0x000fe4000f8e0204 */
[----:B------:R-:W-:Y:S02]  /*5e20*/  @!UP0 UIADD3 UR11, UPT, UPT, UR11, -UR4, URZ ;  /* 0x800000040b0b8290 */ /* 0x000fe4000fffe0ff */
[----:B------:R-:W-:Y:S02]  /*5e30*/  UIMAD UR7, UR42, UR8, UR38 ;  /* 0x000000082a0772a4 */ /* 0x000fe4000f8e0226 */
[----:B------:R-:W-:Y:S02]  /*5e40*/  @!UP0 UIMAD UR6, UR11, UR45, UR5 ;  /* 0x0000002d0b0682a4 */ /* 0x000fe4000f8e0205 */
[----:B------:R-:W-:Y:S01]  /*5e50*/  UIMAD UR4, UR58, UR9, UR37 ;  /* 0x000000093a0472a4 */ /* 0x000fe2000f8e0225 */
[----:B------:R-:W-:Y:S02]  /*5e60*/  @!UP0 UMOV UR5, UR10 ;  /* 0x0000000a00058c82 */ /* 0x000fe40008000000 */
[----:B------:R-:W-:Y:S02]  /*5e70*/  UIMAD UR38, UR5, UR42, UR7 ;  /* 0x0000002a052672a4 */ /* 0x000fe4000f8e0207 */
[----:B------:R-:W-:Y:S11]  /*5e80*/  UIMAD UR37, UR6, UR58, UR4 ;  /* 0x0000003a062572a4 */ /* 0x000ff6000f8e0204 */
[----:B------:R-:W-:Y:S01]  /*5e90*/  @!UPT UIADD3 URZ, UPT, UPT, URZ, URZ, URZ ;  /* 0x000000fffffff290 */ /* 0x000fe2000fffe0ff */
.L_x_100:
[----:B------:R-:W-:Y:S01]  /*5ea0*/  UISETP.NE.AND UP0, UPT, UR39, 0x1, UPT ;  /* 0x000000012700788c */ /* 0x000fe2000bf05270 */
[----:B------:R-:W-:Y:S01]  /*5eb0*/  LOP3.LUT P0, RZ, R52, 0x90, RZ, 0xc0, !PT ;  /* 0x0000009034ff7812 */ /* 0x000fe2000780c0ff */
[----:B------:R-:W-:Y:S01]  /*5ec0*/  USHF.L.U32 UR50, UR31, 0x6, URZ ;  /* 0x000000061f327899 */ /* 0x000fe200080006ff */
[----:B------:R-:W-:Y:S01]  /*5ed0*/  BSSY.RECONVERGENT B6, `(.L_x_101) ;  /* 0x0000034000067945 */ /* 0x000fe20003800200 */
[----:B------:R-:W-:Y:S01]  /*5ee0*/  USHF.L.U32 UR49, UR30, 0x7, URZ ;  /* 0x000000071e317899 */ /* 0x000fe200080006ff */
[----:B------:R-:W-:Y:S06]  /*5ef0*/  IADD3 R55, PT, PT, R55, 0x1, RZ ;  /* 0x0000000137377810 */ /* 0x000fec0007ffe0ff */
[----:B------:R-:W2:Y:S01]  /*5f00*/  @!UP0 LDCU.128 UR12, c[0x0][0xb10] ;  /* 0x00016200ff0c87ac */ /* 0x000ea20008000c00 */
[----:B------:R-:W3:Y:S01]  /*5f10*/  @!UP0 LDCU UR5, c[0x0][0xb0c] ;  /* 0x00016180ff0587ac */ /* 0x000ee20008000800 */
[----:B------:R-:W4:Y:S01]  /*5f20*/  @!UP0 LDCU UR10, c[0x0][0xb20] ;  /* 0x00016400ff0a87ac */ /* 0x000f220008000800 */
[----:B--2---:R-:W-:Y:S02]  /*5f30*/  UIMAD.WIDE.U32 UR8, UR38, UR12, URZ ;  /* 0x0000000c260872a5 */ /* 0x004fe4000f8e00ff */
[----:B------:R-:W-:Y:S02]  /*5f40*/  UIMAD.WIDE.U32 UR6, UR37, UR15, URZ ;  /* 0x0000000f250672a5 */ /* 0x000fe4000f8e00ff */
[----:B------:R-:W-:Y:S03]  /*5f50*/  @!UP0 UISETP.NE.AND UP1, UPT, UR14, 0x1, UPT ;  /* 0x000000010e00888c */ /* 0x000fe6000bf25270 */
[----:B------:R-:W-:Y:S01]  /*5f60*/  @!UP0 UMOV UR4, UR9 ;  /* 0x0000000900048c82 */ /* 0x000fe20008000000 */
[----:B---3--:R-:W-:Y:S02]  /*5f70*/  @!UP0 UISETP.NE.AND UP2, UPT, UR5, 0x1, UPT ;  /* 0x000000010500888c */ /* 0x008fe4000bf45270 */
[----:B------:R-:W-:Y:S01]  /*5f80*/  @!UP0 USHF.R.U32.HI UR4, URZ, UR13, UR4 ;  /* 0x0000000dff048299 */ /* 0x000fe20008011604 */
[----:B------:R-:W-:Y:S02]  /*5f90*/  @!UP0 UMOV UR6, UR7 ;  /* 0x0000000700068c82 */ /* 0x000fe40008000000 */
[----:B----4-:R-:W-:Y:S02]  /*5fa0*/  @!UP0 USHF.R.U32.HI UR6, URZ, UR10, UR6 ;  /* 0x0000000aff068299 */ /* 0x010fe40008011606 */
[----:B------:R-:W-:Y:S02]  /*5fb0*/  @!UP0 USEL UR7, UR38, UR4, !UP2 ;  /* 0x0000000426078287 */ /* 0x000fe4000d000000 */
[----:B------:R-:W-:Y:S04]  /*5fc0*/  @!UP0 USEL UR6, UR37, UR6, !UP1 ;  /* 0x0000000625068287 */ /* 0x000fe8000c800000 */
[----:B------:R-:W-:Y:S02]  /*5fd0*/  @!UP0 UIADD3 UR4, UPT, UPT, -UR7, UR6, URZ ;  /* 0x0000000607048290 */ /* 0x000fe4000fffe1ff */
[----:B------:R-:W-:Y:S02]  /*5fe0*/  @!UP0 UIADD3 UR6, UPT, UPT, UR7, -UR6, URZ ;  /* 0x8000000607068290 */ /* 0x000fe4000fffe0ff */
[----:B------:R-:W-:Y:S02]  /*5ff0*/  @!UP0 UIMAD UR38, UR4, UR5, UR38 ;  /* 0x00000005042682a4 */ /* 0x000fe4000f8e0226 */
[----:B------:R-:W-:Y:S01]  /*6000*/  @!UP0 UIMAD UR37, UR6, UR14, UR37 ;  /* 0x0000000e062582a4 */ /* 0x000fe2000f8e0225 */
[----:B------:R-:W-:Y:S11]  /*6010*/  @!P0 BRA `(.L_x_102) ;  /* 0x00000000007c8947 */ /* 0x000ff60003800000 */
[----:B------:R-:W2:Y:S01]  /*6020*/  LDCU.64 UR8, c[0x4][0x80] ;  /* 0x01001000ff0877ac */ /* 0x000ea20008000a00 */
[----:B------:R-:W-:Y:S01]  /*6030*/  MOV R2, 0x0 ;  /* 0x0000000000027802 */ /* 0x000fe20000000f00 */
[----:B------:R-:W-:Y:S02]  /*6040*/  HFMA2 R12, -RZ, RZ, 0, 5.9604644775390625e-08 ;  /* 0x00000001ff0c7431 */ /* 0x000fe400000001ff */
[----:B------:R-:W-:Y:S01]  /*6050*/  IMAD.MOV.U32 R8, RZ, RZ, 0x70 ;  /* 0x00000070ff087424 */ /* 0x000fe200078e00ff */
[----:B------:R3:W4:Y:S01]  /*6060*/  LDC.64 R14, c[0x4][R2] ;  /* 0x01000000020e7b82 */ /* 0x0007220000000a00 */
[----:B------:R-:W1:Y:S01]  /*6070*/  LDCU.64 UR6, c[0x4][0x88] ;  /* 0x01001100ff0677ac */ /* 0x000e620008000a00 */
[----:B------:R-:W-:Y:S01]  /*6080*/  IMAD.MOV.U32 R13, RZ, RZ, RZ ;  /* 0x000000ffff0d7224 */ /* 0x000fe200078e00ff */
[----:B------:R-:W1:Y:S01]  /*6090*/  LDCU.64 UR4, c[0x4][0x8] ;  /* 0x01000100ff0477ac */ /* 0x000e620008000a00 */
[----:B--2---:R-:W-:Y:S01]  /*60a0*/  MOV R5, UR9 ;  /* 0x0000000900057c02 */ /* 0x004fe20008000f00 */
[----:B------:R-:W-:Y:S01]  /*60b0*/  IMAD.U32 R4, RZ, RZ, UR8 ;  /* 0x00000008ff047e24 */ /* 0x000fe2000f8e00ff */
[----:B-1----:R-:W-:Y:S01]  /*60c0*/  MOV R7, UR7 ;  /* 0x0000000700077c02 */ /* 0x002fe20008000f00 */
[----:B------:R-:W-:Y:S01]  /*60d0*/  IMAD.U32 R6, RZ, RZ, UR6 ;  /* 0x00000006ff067e24 */ /* 0x000fe2000f8e00ff */
[----:B------:R-:W-:Y:S01]  /*60e0*/  MOV R11, UR5 ;  /* 0x00000005000b7c02 */ /* 0x000fe20008000f00 */
[----:B------:R-:W-:Y:S02]  /*60f0*/  IMAD.U32 R10, RZ, RZ, UR4 ;  /* 0x00000004ff0a7e24 */ /* 0x000fe4000f8e00ff */
[----:B------:R-:W-:Y:S07]  /*6100*/  LEPC R20, `(.L_x_103) ;  /* 0x000000001014794e */ /* 0x000fee0000000000 */
[----:B---345:R-:W-:Y:S05]  /*6110*/  CALL.ABS.NOINC R14 ;  /* 0x000000000e007343 */ /* 0x038fea0003c00000 */
.L_x_103:
[----:B------:R-:W1:Y:S01]  /*6120*/  LDCU.64 UR8, c[0x4][0x80] ;  /* 0x01001000ff0877ac */ /* 0x000e620008000a00 */
[----:B------:R-:W2:Y:S01]  /*6130*/  LDC.64 R2, c[0x4][R2] ;  /* 0x0100000002027b82 */ /* 0x000ea20000000a00 */
[----:B------:R-:W-:Y:S02]  /*6140*/  HFMA2 R12, -RZ, RZ, 0, 5.9604644775390625e-08 ;  /* 0x00000001ff0c7431 */ /* 0x000fe400000001ff */
[----:B------:R-:W-:Y:S02]  /*6150*/  IMAD.MOV.U32 R8, RZ, RZ, 0x70 ;  /* 0x00000070ff087424 */ /* 0x000fe400078e00ff */
[----:B------:R-:W-:Y:S01]  /*6160*/  IMAD.MOV.U32 R13, RZ, RZ, RZ ;  /* 0x000000ffff0d7224 */ /* 0x000fe200078e00ff */
[----:B------:R-:W3:Y:S01]  /*6170*/  LDCU.64 UR6, c[0x4][0x88] ;  /* 0x01001100ff0677ac */ /* 0x000ee20008000a00 */
[----:B------:R-:W4:Y:S01]  /*6180*/  LDCU.64 UR4, c[0x4][0x8] ;  /* 0x01000100ff0477ac */ /* 0x000f220008000a00 */
[----:B-1----:R-:W-:Y:S02]  /*6190*/  MOV R4, UR8 ;  /* 0x0000000800047c02 */ /* 0x002fe40008000f00 */
[----:B------:R-:W-:Y:S02]  /*61a0*/  MOV R5, UR9 ;  /* 0x0000000900057c02 */ /* 0x000fe40008000f00 */
[----:B---3--:R-:W-:Y:S01]  /*61b0*/  MOV R7, UR7 ;  /* 0x0000000700077c02 */ /* 0x008fe20008000f00 */
[----:B------:R-:W-:Y:S01]  /*61c0*/  IMAD.U32 R6, RZ, RZ, UR6 ;  /* 0x00000006ff067e24 */ /* 0x000fe2000f8e00ff */
[----:B----4-:R-:W-:Y:S01]  /*61d0*/  MOV R11, UR5 ;  /* 0x00000005000b7c02 */ /* 0x010fe20008000f00 */
[----:B------:R-:W-:Y:S02]  /*61e0*/  IMAD.U32 R10, RZ, RZ, UR4 ;  /* 0x00000004ff0a7e24 */ /* 0x000fe4000f8e00ff */
[----:B------:R-:W-:Y:S07]  /*61f0*/  LEPC R20, `(.L_x_102) ;  /* 0x000000001014794e */ /* 0x000fee0000000000 */
[----:B--2---:R-:W-:Y:S05]  /*6200*/  CALL.ABS.NOINC R2 ;  /* 0x0000000002007343 */ /* 0x004fea0003c00000 */
.L_x_102:
[----:B------:R-:W-:Y:S05]  /*6210*/  BSYNC.RECONVERGENT B6 ;  /* 0x0000000000067941 */ /* 0x000fea0003800200 */
.L_x_101:
[----:B------:R-:W-:Y:S02]  /*6220*/  R2UR UR6, R51 ;  /* 0x00000000330672ca */ /* 0x000fe400000e0000 */
[----:B------:R-:W-:Y:S02]  /*6230*/  R2UR UR5, R49 ;  /* 0x00000000310572ca */ /* 0x000fe400000e0000 */
[----:B------:R-:W-:Y:S02]  /*6240*/  R2UR UR4, R48 ;  /* 0x00000000300472ca */ /* 0x000fe400000e0000 */
[----:B------:R-:W-:Y:S02]  /*6250*/  ISETP.NE.U32.AND P4, PT, R42, RZ, PT ;  /* 0x000000ff2a00720c */ /* 0x000fe40003f85070 */
[----:B------:R-:W-:Y:S02]  /*6260*/  ISETP.NE.U32.AND P2, PT, RZ, UR54, PT ;  /* 0x00000036ff007c0c */ /* 0x000fe4000bf45070 */
[----:B------:R-:W-:Y:S02]  /*6270*/  ISETP.NE.AND.EX P4, PT, R43, RZ, PT, P4 ;  /* 0x000000ff2b00720c */ /* 0x000fe40003f85340 */
[----:B------:R-:W-:Y:S01]  /*6280*/  ISETP.NE.AND.EX P2, PT, RZ, UR55, PT, P2 ;  /* 0x00000037ff007c0c */ /* 0x000fe2000bf45320 */
[----:B------:R-:W-:Y:S02]  /*6290*/  UISETP.NE.AND UP2, UPT, UR6, URZ, UPT ;  /* 0x000000ff0600728c */ /* 0x000fe4000bf45270 */
[----:B------:R-:W-:Y:S04]  /*62a0*/  UISETP.NE.U32.AND UP0, UPT, UR5, URZ, UPT ;  /* 0x000000ff0500728c */ /* 0x000fe8000bf05070 */
[----:B------:R-:W-:Y:S01]  /*62b0*/  UISETP.NE.AND.EX UP1, UPT, UR4, URZ, UPT, UP0 ;  /* 0x000000ff0400728c */ /* 0x000fe2000bf25300 */
[----:B------:R-:W-:Y:S01]  /*62c0*/  PLOP3.LUT P1, PT, PT, PT, UP2, 0x80, 0x8 ;  /* 0x000000000008781c */ /* 0x000fe20003f2f028 */
[----:B------:R-:W-:Y:S03]  /*62d0*/  UPLOP3.LUT UP0, UPT, UPT, UPT, UPT, 0x40, 0x4 ;  /* 0x000000000004789c */ /* 0x000fe60003f0e870 */
[----:B------:R-:W-:Y:S06]  /*62e0*/  @UP2 UPLOP3.LUT UP0, UPT, UPT, UPT, UP1, 0x80, 0x8 ;  /* 0x000000000008289c */ /* 0x000fec0003f0f010 */
[----:B------:R-:W-:Y:S01]  /*62f0*/  PLOP3.LUT P0, PT, PT, PT, UP0, 0x80, 0x8 ;  /* 0x000000000008781c */ /* 0x000fe20003f0f008 */
[----:B------:R-:W-:Y:S01]  /*6300*/  @!UPT UIADD3 URZ, UPT, UPT, URZ, URZ, URZ ;  /* 0x000000fffffff290 */ /* 0x000fe2000fffe0ff */
[----:B------:R-:W-:Y:S11]  /*6310*/  BRA.U !UP1, `(.L_x_104) ;  /* 0x0000000109407547 */ /* 0x000ff6000b800000 */
[----:B------:R-:W-:Y:S01]  /*6320*/  UISETP.NE.U32.AND UP0, UPT, UR54, URZ, UPT ;  /* 0x000000ff3600728c */ /* 0x000fe2000bf05070 */
[----:B------:R-:W-:Y:S01]  /*6330*/  R2UR UR6, R49 ;  /* 0x00000000310672ca */ /* 0x000fe200000e0000 */
[----:B------:R-:W2:Y:S01]  /*6340*/  LDCU.64 UR8, c[0x0][0x358] ;  /* 0x00006b00ff0877ac */ /* 0x000ea20008000a00 */
[----:B------:R-:W-:Y:S02]  /*6350*/  HFMA2 R46, -RZ, RZ, 0, 5.9604644775390625e-08 ;  /* 0x00000001ff2e7431 */ /* 0x000fe400000001ff */
[----:B-1----:R-:W-:Y:S01]  /*6360*/  IMAD.MOV.U32 R0, RZ, RZ, 0x1 ;  /* 0x00000001ff007424 */ /* 0x002fe200078e00ff */
[----:B------:R-:W-:Y:S06]  /*6370*/  UISETP.NE.AND.EX UP0, UPT, UR55, URZ, UPT, UP0 ;  /* 0x000000ff3700728c */ /* 0x000fec000bf05300 */
[----:B------:R-:W-:Y:S05]  /*6380*/  PLOP3.LUT P3, PT, PT, PT, UP0, 0x80, 0x8 ;  /* 0x000000000008781c */ /* 0x000fea0003f6f008 */
[----:B------:R-:W1:Y:S01]  /*6390*/  @UP0 LDCU.64 UR4, c[0x0][0x888] ;  /* 0x00011100ff0407ac */ /* 0x000e620008000a00 */
[----:B------:R-:W-:Y:S07]  /*63a0*/  @UP0 UIMAD UR6, UR36, UR6, URZ ;  /* 0x00000006240602a4 */ /* 0x000fee000f8e02ff */
[----:B------:R-:W-:Y:S01]  /*63b0*/  @!P3 PRMT R46, R0, 0x7610, R46 ;  /* 0x00007610002eb816 */ /* 0x000fe2000000002e */
[----:B-1----:R-:W-:Y:S06]  /*63c0*/  @UP0 UIMAD.WIDE UR4, UR6, 0x4, UR4 ;  /* 0x00000004060408a5 */ /* 0x002fec000f8e0204 */
[----:B------:R-:W-:Y:S02]  /*63d0*/  IMAD.U32 R2, RZ, RZ, UR4 ;  /* 0x00000004ff027e24 */ /* 0x000fe4000f8e00ff */
[----:B------:R-:W-:Y:S03]  /*63e0*/  IMAD.U32 R3, RZ, RZ, UR5 ;  /* 0x00000005ff037e24 */ /* 0x000fe6000f8e00ff */
[----:B------:R-:W1:Y:S02]  /*63f0*/  @!UP0 LDCU UR4, c[0x0][0x880] ;  /* 0x00011000ff0487ac */ /* 0x000e640008000800 */
[----:B--2--5:R2:W5:Y:S02]  /*6400*/  @P3 LDG.E R27, desc[UR8][R2.64] ;  /* 0x00000008021b3981 */ /* 0x024564000c1e1900 */
[----:B-12---:R-:W-:Y:S02]  /*6410*/  @!P3 MOV R27, UR4 ;  /* 0x00000004001bbc02 */ /* 0x006fe40008000f00 */
.L_x_104:
[----:B------:R-:W-:Y:S05]  /*6420*/  @!P4 BRA `(.L_x_105) ;  /* 0x000000000024c947 */ /* 0x000fea0003800000 */
[----:B------:R-:W-:Y:S01]  /*6430*/  ISETP.NE.U32.AND P3, PT, R40, RZ, PT ;  /* 0x000000ff2800720c */ /* 0x000fe20003f65070 */
[----:B------:R-:W2:Y:S03]  /*6440*/  LDCU.64 UR4, c[0x0][0x358] ;  /* 0x00006b00ff0477ac */ /* 0x000ea60008000a00 */
[----:B------:R-:W-:Y:S11]  /*6450*/  ISETP.NE.AND.EX P3, PT, R41, RZ, PT, P3 ;  /* 0x000000ff2900720c */ /* 0x000ff60003f65330 */
[----:B------:R-:W-:Y:S02]  /*6460*/  @!UPT UIADD3 URZ, UPT, UPT, URZ, URZ, URZ ;  /* 0x000000fffffff290 */ /* 0x000fe4000fffe0ff */
[----:B------:R-:W3:Y:S01]  /*6470*/  @P3 LDC.64 R2, c[0x0][0x8a8] ;  /* 0x00022a00ff023b82 */ /* 0x000ee20000000a00 */
[----:B-1----:R-:W-:Y:S04]  /*6480*/  @P3 IMAD R0, R42, UR36, RZ ;  /* 0x000000242a003c24 */ /* 0x002fe8000f8e02ff */
[----:B---3--:R-:W-:Y:S05]  /*6490*/  @P3 IMAD.WIDE R2, R0, 0x4, R2 ;  /* 0x0000000400023825 */ /* 0x008fea00078e0202 */
[----:B--2--5:R2:W5:Y:S02]  /*64a0*/  @P3 LDG.E R24, desc[UR4][R2.64] ;  /* 0x0000000402183981 */ /* 0x024564000c1e1900 */
[----:B--2---:R-:W3:Y:S02]  /*64b0*/  @!P3 LDC R24, c[0x0][0x8a0] ;  /* 0x00022800ff18bb82 */ /* 0x004ee40000000800 */
.L_x_105:
[----:B-----5:R-:W-:Y:S01]  /*64c0*/  FSETP.NEU.AND P3, PT, R27, RZ, PT ;  /* 0x000000ff1b00720b */ /* 0x020fe20003f6d000 */
[----:B------:R-:W-:Y:S01]  /*64d0*/  IMAD.SHL.U32 R56, R44, 0x2, RZ ;  /* 0x000000022c387824 */ /* 0x000fe200078e00ff */
[----:B------:R-:W-:Y:S01]  /*64e0*/  SEL R3, RZ, 0xffffffff, P2 ;  /* 0xffffffffff037807 */ /* 0x000fe20001000000 */
[----:B------:R-:W-:Y:S01]  /*64f0*/  BSSY B1, `(.L_x_106) ;  /* 0x0000034000017945 */ /* 0x000fe20003800000 */
[----:B------:R-:W-:Y:S01]  /*6500*/  @P1 LOP3.LUT P2, RZ, R46, 0xff, RZ, 0xc0, !PT ;  /* 0x000000ff2eff1812 */ /* 0x000fe2000784c0ff */
[----:B------:R-:W-:Y:S01]  /*6510*/  IMAD.MOV.U32 R63, RZ, RZ, 0x1 ;  /* 0x00000001ff3f7424 */ /* 0x000fe200078e00ff */
[----:B-1----:R-:W-:Y:S01]  /*6520*/  @P1 SEL R0, RZ, 0xffffffff, P3 ;  /* 0xffffffffff001807 */ /* 0x002fe20001800000 */
[C---:B------:R-:W-:Y:S01]  /*6530*/  IMAD R25, R22.reuse, 0x40, R23 ;  /* 0x0000004016197824 */ /* 0x040fe200078e0217 */
[----:B------:R-:W-:Y:S01]  /*6540*/  LOP3.LUT R59, R59, 0x1, RZ, 0x3c, !PT ;  /* 0x000000013b3b7812 */ /* 0x000fe200078e3cff */
[----:B------:R-:W-:Y:S01]  /*6550*/  IMAD.MOV.U32 R26, RZ, RZ, RZ ;  /* 0x000000ffff1a7224 */ /* 0x000fe200078e00ff */
[C---:B------:R-:W-:Y:S02]  /*6560*/  @P0 SEL R0, R3.reuse, R0, !P2 ;  /* 0x0000000003000207 */ /* 0x040fe40005000000 */
[----:B------:R-:W-:Y:S02]  /*6570*/  CS2R R38, SRZ ;  /* 0x0000000000267805 */ /* 0x000fe4000001ff00 */
[----:B------:R-:W-:Y:S02]  /*6580*/  LEA R53, R22, UR43, 0x3 ;  /* 0x0000002b16357c11 */ /* 0x000fe4000f8e18ff */
[----:B------:R-:W-:Y:S02]  /*6590*/  CS2R R36, SRZ ;  /* 0x0000000000247805 */ /* 0x000fe4000001ff00 */
[----:B------:R-:W-:Y:S02]  /*65a0*/  @P1 LOP3.LUT R0, R0, 0x1, RZ, 0xc0, !PT ;  /* 0x0000000100001812 */ /* 0x000fe400078ec0ff */
[----:B------:R-:W-:Y:S02]  /*65b0*/  CS2R R30, SRZ ;  /* 0x00000000001e7805 */ /* 0x000fe4000001ff00 */
[----:B------:R-:W-:Y:S02]  /*65c0*/  PLOP3.LUT P2, PT, PT, PT, UP1, 0x80, 0x8 ;  /* 0x000000000008781c */ /* 0x000fe40003f4f018 */
[----:B------:R-:W-:Y:S02]  /*65d0*/  CS2R R28, SRZ ;  /* 0x00000000001c7805 */ /* 0x000fe4000001ff00 */
[----:B------:R-:W-:Y:S01]  /*65e0*/  ISETP.NE.U32.OR P6, PT, R0, 0x1, !P1 ;  /* 0x000000010000780c */ /* 0x000fe20004fc5470 */
[----:B------:R-:W-:Y:S01]  /*65f0*/  VIADD R62, R56, UR43 ;  /* 0x0000002b383e7c36 */ /* 0x000fe20008000000 */
[----:B------:R-:W-:Y:S02]  /*6600*/  LOP3.LUT P4, R54, R46, 0xff, RZ, 0xc0, !PT ;  /* 0x000000ff2e367812 */ /* 0x000fe4000788c0ff */
[----:B------:R-:W-:Y:S02]  /*6610*/  SEL R2, RZ, 0xffffffff, P3 ;  /* 0xffffffffff027807 */ /* 0x000fe40001800000 */
[----:B------:R-:W-:Y:S03]  /*6620*/  P2R R61, PR, RZ, 0x40 ;  /* 0x00000040ff3d7803 */ /* 0x000fe60000000000 */
[----:B------:R-:W-:Y:S04]  /*6630*/  @P2 SEL R2, R3, R2, !P4 ;  /* 0x0000000203022207 */ /* 0x000fe80006000000 */
[----:B------:R-:W-:Y:S02]  /*6640*/  @P6 SHF.L.U32 R0, R59, 0x1f, RZ ;  /* 0x0000001f3b006819 */ /* 0x000fe400000006ff */
[----:B------:R-:W-:Y:S02]  /*6650*/  LOP3.LUT R2, R2, 0x1, RZ, 0xc0, !PT ;  /* 0x0000000102027812 */ /* 0x000fe400078ec0ff */
[----:B------:R1:W2:Y:S02]  /*6660*/  @P6 SYNCS.PHASECHK.TRANS64.TRYWAIT P1, [UR43+0x20], R0 ;  /* 0x00002000ff0065a7 */ /* 0x0002a4000802112b */
[----:B------:R-:W-:Y:S04]  /*6670*/  ISETP.NE.U32.AND P5, PT, R2, 0x1, PT ;  /* 0x000000010200780c */ /* 0x000fe80003fa5070 */
[----:B------:R-:W-:Y:S02]  /*6680*/  P2R R64, PR, RZ, 0x20 ;  /* 0x00000020ff407803 */ /* 0x000fe40000000000 */
[----:B-1----:R-:W-:Y:S04]  /*6690*/  SHF.L.U32 R0, R58, 0x1f, RZ ;  /* 0x0000001f3a007819 */ /* 0x002fe800000006ff */
[----:B------:R1:W4:Y:S01]  /*66a0*/  SYNCS.PHASECHK.TRANS64.TRYWAIT P0, [R53+URZ+0x90], R0 ;  /* 0x00009000350075a7 */ /* 0x00032200080011ff */
[----:B--2---:R-:W-:Y:S01]  /*66b0*/  @P6 SEL R63, RZ, 0x1, !P1 ;  /* 0x00000001ff3f6807 */ /* 0x004fe20004800000 */
[----:B-1----:R-:W-:Y:S06]  /*66c0*/  @!P6 BRA `(.L_x_107) ;  /* 0x000000000058e947 */ /* 0x002fec0003800000 */
[C---:B------:R-:W-:Y:S01]  /*66d0*/  VIADD R2, R62.reuse, 0x200 ;  /* 0x000002003e027836 */ /* 0x040fe20000000000 */
[----:B------:R-:W-:Y:S01]  /*66e0*/  LOP3.LUT P6, RZ, R45, 0x40, RZ, 0xc0, !PT ;  /* 0x000000402dff7812 */ /* 0x000fe200078cc0ff */
[----:B------:R-:W-:Y:S01]  /*66f0*/  BSSY B0, `(.L_x_108) ;  /* 0x000000e000007945 */ /* 0x000fe20003800000 */
[----:B------:R-:W-:Y:S01]  /*6700*/  ISETP.NE.AND P2, PT, R63, RZ, PT ;  /* 0x000000ff3f00720c */ /* 0x000fe20003f45270 */
[----:B------:R-:W-:Y:S01]  /*6710*/  @P5 VIADD R4, R62, 0x210 ;  /* 0x000002103e045836 */ /* 0x000fe20000000000 */
[----:B------:R-:W-:Y:S01]  /*6720*/  PLOP3.LUT P1, PT, PT, PT, PT, 0x8, 0x80 ;  /* 0x000000000080781c */ /* 0x000fe20003f2e170 */
[----:B------:R-:W-:Y:S01]  /*6730*/  IMAD.MOV.U32 R39, RZ, RZ, RZ ;  /* 0x000000ffff277224 */ /* 0x000fe200078e00ff */
[----:B------:R-:W-:Y:S02]  /*6740*/  @P5 PLOP3.LUT P1, PT, P6, PT, PT, 0x80, 0x8 ;  /* 0x000000000008581c */ /* 0x000fe4000372f070 */
[----:B------:R-:W-:Y:S02]  /*6750*/  CS2R R36, SRZ ;  /* 0x0000000000247805 */ /* 0x000fe4000001ff00 */
[----:B------:R-:W-:Y:S02]  /*6760*/  CS2R R30, SRZ ;  /* 0x00000000001e7805 */ /* 0x000fe4000001ff00 */
[----:B------:R-:W-:Y:S07]  /*6770*/  CS2R R28, SRZ ;  /* 0x00000000001c7805 */ /* 0x000fee000001ff00 */
[----:B------:R-:W-:Y:S01]  /*6780*/  @P1 VIADD R4, R2, 0xfffffff0 ;  /* 0xfffffff002041836 */ /* 0x000fe20000000000 */
[----:B------:R-:W-:Y:S06]  /*6790*/  @P2 BRA `(.L_x_109) ;  /* 0x00000000000c2947 */ /* 0x000fec0003800000 */
[----:B------:R-:W-:Y:S04]  /*67a0*/  SHF.L.U32 R3, R59, 0x1f, RZ ;  /* 0x0000001f3b037819 */ /* 0x000fe800000006ff */
[----:B------:R-:W1:Y:S02]  /*67b0*/  SYNCS.PHASECHK.TRANS64.TRYWAIT P1, [UR43+0x20], R3 ;  /* 0x00002003ff0075a7 */ /* 0x000e64000802112b */
[----:B-1----:R-:W-:Y:S05]  /*67c0*/  @!P1 BRA `(.L_x_110) ;  /* 0x00000030001c9947 */ /* 0x002fea0003800000 */
.L_x_109:
[----:B------:R-:W-:Y:S05]  /*67d0*/  BSYNC B0 ;  /* 0x0000000000007941 */ /* 0x000fea0003800000 */
.L_x_108:
[----:B------:R-:W-:Y:S01]  /*67e0*/  ISETP.NE.AND P1, PT, R64, RZ, PT ;  /* 0x000000ff4000720c */ /* 0x000fe20003f25270 */
[----:B------:R-:W-:Y:S11]  /*67f0*/  HFMA2 R26, -RZ, RZ, 0, 5.9604644775390625e-08 ;  /* 0x00000001ff1a7431 */ /* 0x000ff600000001ff */
[----:B------:R-:W-:Y:S01]  /*6800*/  @!UPT UIADD3 URZ, UPT, UPT, URZ, URZ, URZ ;  /* 0x000000fffffff290 */ /* 0x000fe2000fffe0ff */
[----:B------:R2:W1:Y:S04]  /*6810*/  @P1 LDS.128 R36, [R4] ;  /* 0x0000000004241984 */ /* 0x0004680000000c00 */
[----:B------:R2:W1:Y:S02]  /*6820*/  @P1 LDS.128 R28, [R56+UR43+0x200] ;  /* 0x0002002b381c1984 */ /* 0x0004640008000c00 */
.L_x_107:
[----:B------:R-:W-:Y:S05]  /*6830*/  BSYNC B1 ;  /* 0x0000000000017941 */ /* 0x000fea0003800000 */
.L_x_106:
[----:B-1----:R-:W-:Y:S04]  /*6840*/  SHF.R.U32.HI R2, RZ, 0x15, R25 ;  /* 0x00000015ff027819 */ /* 0x002fe80000011619 */
[----:B------:R-:W-:Y:S01]  /*6850*/  LOP3.LUT P1, RZ, R2, 0x3, R47, 0x48, !PT ;  /* 0x0000000302ff7812 */ /* 0x000fe2000782482f */
[----:B------:R-:W-:Y:S01]  /*6860*/  @!UPT UIADD3 URZ, UPT, UPT, URZ, URZ, URZ ;  /* 0x000000fffffff290 */ /* 0x000fe2000fffe0ff */
[----:B----4-:R-:W-:Y:S11]  /*6870*/  @P0 BRA `(.L_x_111) ;  /* 0x0000000000080947 */ /* 0x010ff60003800000 */
[----:B------:R-:W1:Y:S02]  /*6880*/  SYNCS.PHASECHK.TRANS64.TRYWAIT P0, [R53+URZ+0x90], R0 ;  /* 0x00009000350075a7 */ /* 0x000e6400080011ff */
[----:B-1----:R-:W-:Y:S05]  /*6890*/  @!P0 BRA `(.L_x_112) ;  /* 0x0000003000008947 */ /* 0x002fea0003800000 */
.L_x_111:
[----:B------:R-:W-:Y:S05]  /*68a0*/  @!P1 BRA `(.L_x_113) ;  /* 0x0000000000409947 */ /* 0x000fea0003800000 */
[----:B------:R-:W4:Y:S01]  /*68b0*/  LDCU.64 UR8, c[0x4][0x70] ;  /* 0x01000e00ff0877ac */ /* 0x000f220008000a00 */
[----:B------:R-:W-:Y:S01]  /*68c0*/  MOV R3, 0x0 ;  /* 0x0000000000037802 */ /* 0x000fe20000000f00 */
[----:B------:R-:W-:Y:S02]  /*68d0*/  HFMA2 R12, -RZ, RZ, 0, 5.9604644775390625e-08 ;  /* 0x00000001ff0c7431 */ /* 0x000fe400000001ff */
[----:B------:R-:W-:Y:S02]  /*68e0*/  IMAD.MOV.U32 R8, RZ, RZ, 0x192 ;  /* 0x00000192ff087424 */ /* 0x000fe400078e00ff */
[----:B------:R-:W-:Y:S01]  /*68f0*/  IMAD.MOV.U32 R13, RZ, RZ, RZ ;  /* 0x000000ffff0d7224 */ /* 0x000fe200078e00ff */
[----:B------:R-:W5:Y:S01]  /*6900*/  LDCU.64 UR6, c[0x4][0x78] ;  /* 0x01000f00ff0677ac */ /* 0x000f620008000a00 */
[----:B------:R-:W1:Y:S01]  /*6910*/  LDC.64 R2, c[0x4][R3] ;  /* 0x0100000003027b82 */ /* 0x000e620000000a00 */
[----:B------:R-:W3:Y:S01]  /*6920*/  LDCU.64 UR4, c[0x4][0x10] ;  /* 0x01000200ff0477ac */ /* 0x000ee20008000a00 */
[----:B----4-:R-:W-:Y:S01]  /*6930*/  MOV R5, UR9 ;  /* 0x0000000900057c02 */ /* 0x010fe20008000f00 */
[----:B--2---:R-:W-:Y:S01]  /*6940*/  IMAD.U32 R4, RZ, RZ, UR8 ;  /* 0x00000008ff047e24 */ /* 0x004fe2000f8e00ff */
[----:B-----5:R-:W-:Y:S01]  /*6950*/  MOV R7, UR7 ;  /* 0x0000000700077c02 */ /* 0x020fe20008000f00 */
[----:B------:R-:W-:Y:S01]  /*6960*/  IMAD.U32 R6, RZ, RZ, UR6 ;  /* 0x00000006ff067e24 */ /* 0x000fe2000f8e00ff */
[----:B---3--:R-:W-:Y:S01]  /*6970*/  MOV R11, UR5 ;  /* 0x00000005000b7c02 */ /* 0x008fe20008000f00 */
[----:B------:R-:W-:Y:S02]  /*6980*/  IMAD.U32 R10, RZ, RZ, UR4 ;  /* 0x00000004ff0a7e24 */ /* 0x000fe4000f8e00ff */
[----:B------:R-:W-:Y:S07]  /*6990*/  LEPC R20, `(.L_x_113) ;  /* 0x000000001014794e */ /* 0x000fee0000000000 */
[----:B-1----:R-:W-:Y:S05]  /*69a0*/  CALL.ABS.NOINC R2 ;  /* 0x0000000002007343 */ /* 0x002fea0003c00000 */
.L_x_113:
[----:B------:R-:W-:Y:S05]  /*69b0*/  WARPSYNC.ALL ;  /* 0x0000000000007948 */ /* 0x000fea0003800000 */
[----:B------:R-:W-:Y:S01]  /*69c0*/  R2UR UR4, R25 ;  /* 0x00000000190472ca */ /* 0x000fe200000e0000 */
[--C-:B------:R-:W-:Y:S01]  /*69d0*/  HADD2.F32 R3, -RZ, R28.reuse.H0_H0 ;  /* 0x2000001cff037230 */ /* 0x100fe20000004100 */
[----:B------:R-:W-:Y:S01]  /*69e0*/  MOV R65, 0x10 ;  /* 0x0000001000417802 */ /* 0x000fe20000000f00 */
[--C-:B------:R-:W-:Y:S01]  /*69f0*/  HADD2.F32 R20, -RZ, R29.reuse.H0_H0 ;  /* 0x2000001dff147230 */ /* 0x100fe20000004100 */
[----:B------:R-:W-:Y:S01]  /*6a00*/  LOP3.LUT P6, RZ, R45, 0x40, RZ, 0xc0, !PT ;  /* 0x000000402dff7812 */ /* 0x000fe200078cc0ff */
[----:B------:R-:W-:Y:S01]  /*6a10*/  HADD2.F32 R21, -RZ, R29.H1_H1 ;  /* 0x3000001dff157230 */ /* 0x000fe20000004100 */
[----:B------:R-:W-:Y:S01]  /*6a20*/  ISETP.NE.AND P0, PT, R60, RZ, PT ;  /* 0x000000ff3c00720c */ /* 0x000fe20003f05270 */
[----:B------:R-:W-:Y:S01]  /*6a30*/  BSSY.RECONVERGENT B0, `(.L_x_114) ;  /* 0x0000052000007945 */ /* 0x000fe20003800200 */
[----:B------:R-:W-:Y:S04]  /*6a40*/  SEL R65, R65, 0xfffffff0, !P6 ;  /* 0xfffffff041417807 */ /* 0x000fe80007000000 */
[----:B------:R-:W-:Y:S01]  /*6a50*/  IADD3 R62, PT, PT, R62, R65, RZ ;  /* 0x000000413e3e7210 */ /* 0x000fe20007ffe0ff */
[----:B--2---:R-:W1:Y:S02]  /*6a60*/  LDTM.x16 R4, tmem[UR4] ;  /* 0x00000004000479ee */ /* 0x004e640008240000 */
[C---:B-1-3--:R-:W-:Y:S01]  /*6a70*/  FMUL R0, R24.reuse, R4 ;  /* 0x0000000418007220 */ /* 0x04afe20000400000 */
[----:B------:R-:W-:Y:S02]  /*6a80*/  HADD2.F32 R4, -RZ, R28.H1_H1 ;  /* 0x3000001cff047230 */ /* 0x000fe40000004100 */
[C---:B------:R-:W-:Y:S01]  /*6a90*/  FMUL R2, R24.reuse, R5 ;  /* 0x0000000518027220 */ /* 0x040fe20000400000 */
[C---:B------:R-:W-:Y:S01]  /*6aa0*/  FMUL R7, R24.reuse, R7 ;  /* 0x0000000718077220 */ /* 0x040fe20000400000 */
[C---:B------:R-:W-:Y:S01]  /*6ab0*/  FFMA R0, R27.reuse, R3, R0 ;  /* 0x000000031b007223 */ /* 0x040fe20000000000 */
[C---:B------:R-:W-:Y:S01]  /*6ac0*/  FMUL R3, R24.reuse, R6 ;  /* 0x0000000618037220 */ /* 0x040fe20000400000 */
[C---:B------:R-:W-:Y:S01]  /*6ad0*/  FFMA R2, R27.reuse, R4, R2 ;  /* 0x000000041b027223 */ /* 0x040fe20000000002 */
[C---:B------:R-:W-:Y:S01]  /*6ae0*/  FMUL R4, R24.reuse, R8 ;  /* 0x0000000818047220 */ /* 0x040fe20000400000 */
[C---:B------:R-:W-:Y:S01]  /*6af0*/  FMUL R8, R24.reuse, R12 ;  /* 0x0000000c18087220 */ /* 0x040fe20000400000 */
[----:B------:R-:W-:Y:S01]  /*6b00*/  FMUL R12, R24, R16 ;  /* 0x00000010180c7220 */ /* 0x000fe20000400000 */
[--C-:B------:R-:W-:Y:S01]  /*6b10*/  HADD2.F32 R16, -RZ, R30.reuse.H0_H0 ;  /* 0x2000001eff107230 */ /* 0x100fe20000004100 */
[----:B------:R-:W-:Y:S01]  /*6b20*/  F2FP.F16.F32.PACK_AB R32, R2, R0 ;  /* 0x000000000220723e */ /* 0x000fe200000000ff */
[----:B------:R-:W-:Y:S02]  /*6b30*/  HADD2.F32 R0, -RZ, R30.H1_H1 ;  /* 0x3000001eff007230 */ /* 0x000fe40000004100 */
[C---:B------:R-:W-:Y:S01]  /*6b40*/  FMUL R5, R24.reuse, R9 ;  /* 0x0000000918057220 */ /* 0x040fe20000400000 */
[C---:B------:R-:W-:Y:S01]  /*6b50*/  FFMA R3, R27.reuse, R20, R3 ;  /* 0x000000141b037223 */ /* 0x040fe20000000003 */
[C---:B------:R-:W-:Y:S01]  /*6b60*/  FFMA R7, R27.reuse, R21, R7 ;  /* 0x000000151b077223 */ /* 0x040fe20000000007 */
[--C-:B------:R-:W-:Y:S02]  /*6b70*/  HADD2.F32 R2, -RZ, R31.reuse.H0_H0 ;  /* 0x2000001fff027230 */ /* 0x100fe40000004100 */
[C---:B------:R-:W-:Y:S01]  /*6b80*/  FFMA R4, R27.reuse, R16, R4 ;  /* 0x000000101b047223 */ /* 0x040fe20000000004 */
[C---:B------:R-:W-:Y:S01]  /*6b90*/  FMUL R6, R24.reuse, R10 ;  /* 0x0000000a18067220 */ /* 0x040fe20000400000 */
[C---:B------:R-:W-:Y:S01]  /*6ba0*/  FFMA R5, R27.reuse, R0, R5 ;  /* 0x000000001b057223 */ /* 0x040fe20000000005 */
[----:B------:R-:W-:Y:S02]  /*6bb0*/  HADD2.F32 R16, -RZ, R31.H1_H1 ;  /* 0x3000001fff107230 */ /* 0x000fe40000004100 */
[C---:B------:R-:W-:Y:S01]  /*6bc0*/  FMUL R11, R24.reuse, R11 ;  /* 0x0000000b180b7220 */ /* 0x040fe20000400000 */
[--C-:B------:R-:W-:Y:S02]  /*6bd0*/  HADD2.F32 R0, -RZ, R36.reuse.H0_H0 ;  /* 0x20000024ff007230 */ /* 0x100fe40000004100 */
[----:B------:R-:W-:Y:S01]  /*6be0*/  FFMA R6, R27, R2, R6 ;  /* 0x000000021b067223 */ /* 0x000fe20000000006 */
[----:B------:R-:W-:Y:S01]  /*6bf0*/  F2FP.F16.F32.PACK_AB R33, R7, R3 ;  /* 0x000000030721723e */ /* 0x000fe200000000ff */
[----:B------:R-:W-:Y:S02]  /*6c00*/  HADD2.F32 R2, -RZ, R36.H1_H1 ;  /* 0x30000024ff027230 */ /* 0x000fe40000004100 */
[C---:B------:R-:W-:Y:S01]  /*6c10*/  FFMA R11, R27.reuse, R16, R11 ;  /* 0x000000101b0b7223 */ /* 0x040fe2000000000b */
[C---:B------:R-:W-:Y:S01]  /*6c20*/  FMUL R9, R24.reuse, R13 ;  /* 0x0000000d18097220 */ /* 0x040fe20000400000 */
[--C-:B------:R-:W-:Y:S02]  /*6c30*/  HADD2.F32 R3, -RZ, R37.reuse.H0_H0 ;  /* 0x20000025ff037230 */ /* 0x100fe40000004100 */
[C---:B------:R-:W-:Y:S01]  /*6c40*/  FFMA R8, R27.reuse, R0, R8 ;  /* 0x000000001b087223 */ /* 0x040fe20000000008 */
[C---:B------:R-:W-:Y:S01]  /*6c50*/  FMUL R10, R24.reuse, R14 ;  /* 0x0000000e180a7220 */ /* 0x040fe20000400000 */
[----:B------:R-:W-:Y:S02]  /*6c60*/  HADD2.F32 R0, -RZ, R37.H1_H1 ;  /* 0x30000025ff007230 */ /* 0x000fe40000004100 */
[C---:B------:R-:W-:Y:S01]  /*6c70*/  FMUL R15, R24.reuse, R15 ;  /* 0x0000000f180f7220 */ /* 0x040fe20000400000 */
[C---:B------:R-:W-:Y:S01]  /*6c80*/  FFMA R9, R27.reuse, R2, R9 ;  /* 0x000000021b097223 */ /* 0x040fe20000000009 */
[----:B------:R-:W-:Y:S01]  /*6c90*/  FFMA R10, R27, R3, R10 ;  /* 0x000000031b0a7223 */ /* 0x000fe2000000000a */
[--C-:B------:R-:W-:Y:S01]  /*6ca0*/  HADD2.F32 R2, -RZ, R38.reuse.H0_H0 ;  /* 0x20000026ff027230 */ /* 0x100fe20000004100 */
[----:B------:R-:W-:Y:S01]  /*6cb0*/  F2FP.F16.F32.PACK_AB R34, R5, R4 ;  /* 0x000000040522723e */ /* 0x000fe200000000ff */
[----:B------:R-:W-:Y:S02]  /*6cc0*/  HADD2.F32 R3, -RZ, R38.H1_H1 ;  /* 0x30000026ff037230 */ /* 0x000fe40000004100 */
[----:B------:R-:W-:Y:S01]  /*6cd0*/  FFMA R15, R27, R0, R15 ;  /* 0x000000001b0f7223 */ /* 0x000fe2000000000f */
[C---:B------:R-:W-:Y:S01]  /*6ce0*/  FMUL R13, R24.reuse, R17 ;  /* 0x00000011180d7220 */ /* 0x040fe20000400000 */
[--C-:B------:R-:W-:Y:S02]  /*6cf0*/  HADD2.F32 R4, -RZ, R39.reuse.H0_H0 ;  /* 0x20000027ff047230 */ /* 0x100fe40000004100 */
[C---:B------:R-:W-:Y:S01]  /*6d00*/  FMUL R14, R24.reuse, R18 ;  /* 0x00000012180e7220 */ /* 0x040fe20000400000 */
[----:B------:R-:W-:Y:S02]  /*6d10*/  HADD2.F32 R0, -RZ, R39.H1_H1 ;  /* 0x30000027ff007230 */ /* 0x000fe40000004100 */
[----:B------:R-:W-:Y:S01]  /*6d20*/  FMUL R19, R24, R19 ;  /* 0x0000001318137220 */ /* 0x000fe20000400000 */
[----:B------:R-:W-:Y:S01]  /*6d30*/  F2FP.F16.F32.PACK_AB R35, R11, R6 ;  /* 0x000000060b23723e */ /* 0x000fe200000000ff */
[C---:B------:R-:W-:Y:S01]  /*6d40*/  FFMA R12, R27.reuse, R2, R12 ;  /* 0x000000021b0c7223 */ /* 0x040fe2000000000c */
[C---:B------:R-:W-:Y:S01]  /*6d50*/  FFMA R13, R27.reuse, R3, R13 ;  /* 0x000000031b0d7223 */ /* 0x040fe2000000000d */
[C---:B------:R-:W-:Y:S01]  /*6d60*/  FFMA R14, R27.reuse, R4, R14 ;  /* 0x000000041b0e7223 */ /* 0x040fe2000000000e */
[----:B------:R-:W-:Y:S01]  /*6d70*/  FFMA R19, R27, R0, R19 ;  /* 0x000000001b137223 */ /* 0x000fe20000000013 */
[----:B------:R1:W-:Y:S01]  /*6d80*/  STS.128 [R56+UR43+0x200], R32 ;  /* 0x0002002038007988 */ /* 0x0003e20008000c2b */
[----:B------:R-:W-:Y:S02]  /*6d90*/  F2FP.F16.F32.PACK_AB R8, R9, R8 ;  /* 0x000000080908723e */ /* 0x000fe400000000ff */
[----:B------:R-:W-:Y:S02]  /*6da0*/  F2FP.F16.F32.PACK_AB R9, R15, R10 ;  /* 0x0000000a0f09723e */ /* 0x000fe400000000ff */
[----:B------:R-:W-:Y:S02]  /*6db0*/  F2FP.F16.F32.PACK_AB R10, R13, R12 ;  /* 0x0000000c0d0a723e */ /* 0x000fe400000000ff */
[----:B------:R-:W-:Y:S05]  /*6dc0*/  F2FP.F16.F32.PACK_AB R11, R19, R14 ;  /* 0x0000000e130b723e */ /* 0x000fea00000000ff */
[----:B------:R1:W-:Y:S01]  /*6dd0*/  STS.128 [R62+0x200], R8 ;  /* 0x000200083e007388 */ /* 0x0003e20000000c00 */
[----:B------:R-:W-:Y:S01]  /*6de0*/  @!PT LDS RZ, [RZ] ;  /* 0x00000000fffff984 */ /* 0x000fe20000000800 */
[----:B------:R-:W-:Y:S01]  /*6df0*/  @!PT LDS RZ, [RZ] ;  /* 0x00000000fffff984 */ /* 0x000fe20000000800 */
[----:B------:R-:W-:Y:S01]  /*6e00*/  @!PT LDS RZ, [RZ] ;  /* 0x00000000fffff984 */ /* 0x000fe20000000800 */
[----:B------:R-:W-:Y:S01]  /*6e10*/  @!PT LDS RZ, [RZ] ;  /* 0x00000000fffff984 */ /* 0x000fe20000000800 */
[----:B------:R2:W-:Y:S07]  /*6e20*/  MEMBAR.ALL.CTA ;  /* 0x0000000000007992 */ /* 0x0005ee0000008000 */
[----:B--2---:R-:W2:Y:S02]  /*6e30*/  FENCE.VIEW.ASYNC.S ;  /* 0x00000000000073c6 */ /* 0x004ea40000000000 */
[----:B--2---:R-:W-:Y:S06]  /*6e40*/  BAR.SYNC.DEFER_BLOCKING 0x1, 0x80 ;  /* 0x0042000000007b1d */ /* 0x004fec0000010000 */
[----:B------:R-:W-:Y:S05]  /*6e50*/  @P0 BRA `(.L_x_115) ;  /* 0x00000000003c0947 */ /* 0x000fea0003800000 */
[----:B------:R-:W2:Y:S01]  /*6e60*/  LDCU.64 UR6, c[0x0][0x348] ;  /* 0x00006900ff0677ac */ /* 0x000ea20008000a00 */
[----:B------:R-:W-:Y:S01]  /*6e70*/  UIADD3 UR4, UPT, UPT, UR43, 0x200, URZ ;  /* 0x000002002b047890 */ /* 0x000fe2000fffe0ff */
[----:B------:R-:W-:Y:S01]  /*6e80*/  UMOV UR51, UR36 ;  /* 0x0000002400337c82 */ /* 0x000fe20008000000 */
[----:B------:R-:W-:Y:S02]  /*6e90*/  UIADD3 UR9, UPT, UPT, UR49, 0x40, URZ ;  /* 0x0000004031097890 */ /* 0x000fe4000fffe0ff */
[----:B------:R-:W-:Y:S02]  /*6ea0*/  UIADD3 UR8, UPT, UPT, UR43, 0xa00, URZ ;  /* 0x00000a002b087890 */ /* 0x000fe4000fffe0ff */
[----:B------:R-:W-:Y:S01]  /*6eb0*/  MOV R52, UR4 ;  /* 0x0000000400347c02 */ /* 0x000fe20008000f00 */
[----:B------:R-:W-:Y:S01]  /*6ec0*/  UMOV UR10, UR50 ;  /* 0x00000032000a7c82 */ /* 0x000fe20008000000 */
[----:B------:R-:W-:Y:S02]  /*6ed0*/  UMOV UR11, UR36 ;  /* 0x00000024000b7c82 */ /* 0x000fe40008000000 */
[----:B------:R-:W-:Y:S01]  /*6ee0*/  R2UR UR48, R52 ;  /* 0x00000000343072ca */ /* 0x000fe200000e0000 */
[----:B--2---:R-:W-:Y:S04]  /*6ef0*/  UIADD3 UR4, UP0, UPT, UR6, 0x680, URZ ;  /* 0x0000068006047890 */ /* 0x004fe8000ff1e0ff */
[----:B------:R-:W-:Y:S09]  /*6f00*/  UIADD3.X UR5, UPT, UPT, URZ, UR7, URZ, UP0, !UPT ;  /* 0x00000007ff057290 */ /* 0x000ff200087fe4ff */
[----:B------:R2:W-:Y:S01]  /*6f10*/  UTMASTG.3D [UR48], [UR4] ;  /* 0x00000030040073b5 */ /* 0x0005e20008010000 */
[----:B------:R2:W-:Y:S01]  /*6f20*/  UTMASTG.3D [UR8], [UR4] ;  /* 0x00000008040073b5 */ /* 0x0005e20008010000 */
[----:B------:R0:W-:Y:S01]  /*6f30*/  UTMACMDFLUSH ;  /* 0x00000000000079b7 */ /* 0x0001e20000000000 */
[----:B--2---:R-:W-:Y:S04]  /*6f40*/  DEPBAR.LE SB0, 0x1 ;  /* 0x000080400000791a */ /* 0x004fe80000000000 */
.L_x_115:
[----:B------:R-:W-:Y:S05]  /*6f50*/  BSYNC.RECONVERGENT B0 ;  /* 0x0000000000007941 */ /* 0x000fea0003800200 */
.L_x_114:
[----:B------:R-:W-:Y:S01]  /*6f60*/  BAR.SYNC.DEFER_BLOCKING 0x1, 0x80 ;  /* 0x0042000000007b1d */ /* 0x000fe20000010000 */
[----:B------:R-:W-:Y:S01]  /*6f70*/  ISETP.NE.AND P1, PT, R61, RZ, PT ;  /* 0x000000ff3d00720c */ /* 0x000fe20003f25270 */
[----:B------:R-:W-:Y:S01]  /*6f80*/  UISETP.NE.AND UP0, UPT, UR52, URZ, UPT ;  /* 0x000000ff3400728c */ /* 0x000fe2000bf05270 */
[----:B------:R-:W-:Y:S11]  /*6f90*/  LEA R2, R26, UR43, 0x3 ;  /* 0x0000002b1a027c11 */ /* 0x000ff6000f8e18ff */
[----:B------:R-:W-:Y:S01]  /*6fa0*/  @P1 SHF.L.U32 R3, R59, 0x1f, RZ ;  /* 0x0000001f3b031819 */ /* 0x000fe200000006ff */
[----:B------:R-:W-:Y:S06]  /*6fb0*/  BRA.U !UP0, `(.L_x_116) ;  /* 0x0000000108247547 */ /* 0x000fec000b800000 */
[----:B------:R-:W-:Y:S01]  /*6fc0*/  IMAD.U32 R4, RZ, RZ, UR46 ;  /* 0x0000002eff047e24 */ /* 0x000fe2000f8e00ff */
[----:B------:R-:W-:Y:S01]  /*6fd0*/  MOV R0, UR47 ;  /* 0x0000002f00007c02 */ /* 0x000fe20008000f00 */
[----:B------:R-:W-:Y:S03]  /*6fe0*/  UIADD3 UR4, UPT, UPT, UR46, 0x1, URZ ;  /* 0x000000012e047890 */ /* 0x000fe6000fffe0ff */
[----:B------:R-:W-:Y:S01]  /*6ff0*/  @P1 LEA R4, R4, UR43, 0x3 ;  /* 0x0000002b04041c11 */ /* 0x000fe2000f8e18ff */
[----:B------:R-:W-:Y:S04]  /*7000*/  UISETP.NE.AND UP0, UPT, UR4, 0x4, UPT ;  /* 0x000000040400788c */ /* 0x000fe8000bf05270 */
[----:B------:R-:W-:Y:S01]  /*7010*/  @P1 VIADD R4, R4, 0x40 ;  /* 0x0000004004041836 */ /* 0x000fe20000000000 */
[----:B------:R-:W-:Y:S04]  /*7020*/  USEL UR46, UR4, URZ, UP0 ;  /* 0x000000ff042e7287 */ /* 0x000fe80008000000 */
[----:B------:R-:W-:Y:S04]  /*7030*/  @P1 PRMT R0, R0, 0x654, R4 ;  /* 0x0000065400001816 */ /* 0x000fe80000000004 */
[----:B------:R2:W-:Y:S04]  /*7040*/  @P1 SYNCS.ARRIVE.TRANS64.RED.A1T0 RZ, [R0+URZ], RZ ;  /* 0x000000ff00ff19a7 */ /* 0x0005e800081004ff */
.L_x_116:
[----:B------:R-:W3:Y:S01]  /*7050*/  @P1 SYNCS.PHASECHK.TRANS64.TRYWAIT P0, [R2+URZ+0x20], R3 ;  /* 0x00002003020015a7 */ /* 0x000ee200080011ff */
[----:B------:R-:W-:Y:S01]  /*7060*/  BSSY B1, `(.L_x_117) ;  /* 0x0000012000017945 */ /* 0x000fe20003800000 */
[----:B---3--:R-:W-:Y:S03]  /*7070*/  @P1 SEL R63, RZ, 0x1, !P0 ;  /* 0x00000001ff3f1807 */ /* 0x008fe60004000000 */
[----:B------:R-:W-:Y:S05]  /*7080*/  @!P1 BRA `(.L_x_118) ;  /* 0x00000000003c9947 */ /* 0x000fea0003800000 */
[----:B------:R-:W-:Y:S01]  /*7090*/  ISETP.NE.AND P1, PT, R64, RZ, PT ;  /* 0x000000ff4000720c */ /* 0x000fe20003f25270 */
[----:B------:R-:W-:Y:S01]  /*70a0*/  BSSY B0, `(.L_x_119) ;  /* 0x0000009000007945 */ /* 0x000fe20003800000 */
[----:B------:R-:W-:Y:S11]  /*70b0*/  ISETP.NE.AND P0, PT, R63, RZ, PT ;  /* 0x000000ff3f00720c */ /* 0x000ff60003f05270 */
[----:B------:R-:W-:Y:S05]  /*70c0*/  @P1 IMAD R4, R26, 0x1000, R56 ;  /* 0x000010001a041824 */ /* 0x000fea00078e0238 */
[----:B------:R-:W-:Y:S05]  /*70d0*/  @P1 IADD3 R3, PT, PT, R4, UR43, RZ ;  /* 0x0000002b04031c10 */ /* 0x000fea000fffe0ff */
[----:B------:R-:W-:Y:S01]  /*70e0*/  @P1 IMAD.IADD R3, R65, 0x1, R3 ;  /* 0x0000000141031824 */ /* 0x000fe200078e0203 */
[----:B------:R-:W-:Y:S06]  /*70f0*/  @P0 BRA `(.L_x_120) ;  /* 0x00000000000c0947 */ /* 0x000fec0003800000 */
[----:B--2---:R-:W-:Y:S04]  /*7100*/  SHF.L.U32 R0, R59, 0x1f, RZ ;  /* 0x0000001f3b007819 */ /* 0x004fe800000006ff */
[----:B------:R-:W2:Y:S02]  /*7110*/  SYNCS.PHASECHK.TRANS64.TRYWAIT P0, [R2+URZ+0x20], R0 ;  /* 0x00002000020075a7 */ /* 0x000ea400080011ff */
[----:B--2---:R-:W-:Y:S05]  /*7120*/  @!P0 BRA `(.L_x_121) ;  /* 0x0000002400f08947 */ /* 0x004fea0003800000 */
.L_x_120:
[----:B------:R-:W-:Y:S05]  /*7130*/  BSYNC B0 ;  /* 0x0000000000007941 */ /* 0x000fea0003800000 */
.L_x_119:
[----:B------:R-:W-:Y:S02]  /*7140*/  ISETP.NE.AND P0, PT, R64, RZ, PT ;  /* 0x000000ff4000720c */ /* 0x000fe40003f05270 */
[----:B------:R-:W-:Y:S11]  /*7150*/  IADD3 R26, PT, PT, R26, 0x1, RZ ;  /* 0x000000011a1a7810 */ /* 0x000ff60007ffe0ff */
[----:B------:R3:W4:Y:S04]  /*7160*/  @P0 LDS.128 R28, [R4+UR43+0x200] ;  /* 0x0002002b041c0984 */ /* 0x0007280008000c00 */
[----:B------:R3:W1:Y:S02]  /*7170*/  @P0 LDS.128 R36, [R3+0x200] ;  /* 0x0002000003240984 */ /* 0x0006640000000c00 */
.L_x_118:
[----:B------:R-:W-:Y:S05]  /*7180*/  BSYNC B1 ;  /* 0x0000000000017941 */ /* 0x000fea0003800000 */
.L_x_117:
[----:B--2---:R-:W-:Y:S05]  /*7190*/  VIADD R0, R25, 0x10 ;  /* 0x0000001019007836 */ /* 0x004fea0000000000 */
[----:B------:R-:W-:Y:S04]  /*71a0*/  SHF.R.U32.HI R0, RZ, 0x15, R0 ;  /* 0x00000015ff007819 */ /* 0x000fe80000011600 */
[----:B------:R-:W-:Y:S11]  /*71b0*/  LOP3.LUT P0, RZ, R0, 0x3, R47, 0x48, !PT ;  /* 0x0000000300ff7812 */ /* 0x000ff6000780482f */
[----:B------:R-:W-:Y:S02]  /*71c0*/  @!UPT UIADD3 URZ, UPT, UPT, URZ, URZ, URZ ;  /* 0x000000fffffff290 */ /* 0x000fe4000fffe0ff */
[----:B------:R-:W-:Y:S05]  /*71d0*/  @!P0 BRA `(.L_x_122) ;  /* 0x0000000000408947 */ /* 0x000fea0003800000 */
[----:B------:R-:W2:Y:S01]  /*71e0*/  LDCU.64 UR8, c[0x4][0x70] ;  /* 0x01000e00ff0877ac */ /* 0x000ea20008000a00 */
[----:B---3--:R-:W-:Y:S01]  /*71f0*/  MOV R3, 0x0 ;  /* 0x0000000000037802 */ /* 0x008fe20000000f00 */
[----:B------:R-:W-:Y:S02]  /*7200*/  HFMA2 R12, -RZ, RZ, 0, 5.9604644775390625e-08 ;  /* 0x00000001ff0c7431 */ /* 0x000fe400000001ff */
[----:B-1----:R-:W-:Y:S02]  /*7210*/  IMAD.MOV.U32 R8, RZ, RZ, 0x192 ;  /* 0x00000192ff087424 */ /* 0x002fe400078e00ff */
[----:B------:R-:W-:Y:S01]  /*7220*/  IMAD.MOV.U32 R13, RZ, RZ, RZ ;  /* 0x000000ffff0d7224 */ /* 0x000fe200078e00ff */
[----:B------:R-:W1:Y:S01]  /*7230*/  LDCU.64 UR6, c[0x4][0x78] ;  /* 0x01000f00ff0677ac */ /* 0x000e620008000a00 */
[----:B------:R-:W3:Y:S01]  /*7240*/  LDC.64 R2, c[0x4][R3] ;  /* 0x0100000003027b82 */ /* 0x000ee20000000a00 */
[----:B------:R-:W5:Y:S01]  /*7250*/  LDCU.64 UR4, c[0x4][0x10] ;  /* 0x01000200ff0477ac */ /* 0x000f620008000a00 */
[----:B--2---:R-:W-:Y:S01]  /*7260*/  MOV R5, UR9 ;  /* 0x0000000900057c02 */ /* 0x004fe20008000f00 */
[----:B------:R-:W-:Y:S01]  /*7270*/  IMAD.U32 R4, RZ, RZ, UR8 ;  /* 0x00000008ff047e24 */ /* 0x000fe2000f8e00ff */
[----:B-1----:R-:W-:Y:S01]  /*7280*/  MOV R7, UR7 ;  /* 0x0000000700077c02 */ /* 0x002fe20008000f00 */
[----:B------:R-:W-:Y:S01]  /*7290*/  IMAD.U32 R6, RZ, RZ, UR6 ;  /* 0x00000006ff067e24 */ /* 0x000fe2000f8e00ff */
[----:B-----5:R-:W-:Y:S01]  /*72a0*/  MOV R11, UR5 ;  /* 0x00000005000b7c02 */ /* 0x020fe20008000f00 */
[----:B------:R-:W-:Y:S02]  /*72b0*/  IMAD.U32 R10, RZ, RZ, UR4 ;  /* 0x00000004ff0a7e24 */ /* 0x000fe4000f8e00ff */
[----:B------:R-:W-:Y:S07]  /*72c0*/  LEPC R20, `(.L_x_122) ;  /* 0x000000001014794e */ /* 0x000fee0000000000 */
[----:B---34-:R-:W-:Y:S05]  /*72d0*/  CALL.ABS.NOINC R2 ;  /* 0x0000000002007343 */ /* 0x018fea0003c00000 */
.L_x_122:
[----:B------:R-:W-:Y:S01]  /*72e0*/  ISETP.NE.AND P6, PT, R61, RZ, PT ;  /* 0x000000ff3d00720c */ /* 0x000fe20003fc5270 */
[----:B------:R-:W-:Y:S05]  /*72f0*/  WARPSYNC.ALL ;  /* 0x0000000000007948 */ /* 0x000fea0003800000 */
[----:B------:R-:W-:Y:S01]  /*7300*/  R2UR UR4, R25 ;  /* 0x00000000190472ca */ /* 0x000fe200000e0000 */
[----:B---34-:R-:W-:Y:S01]  /*7310*/  HADD2.F32 R3, -RZ, R28.H0_H0 ;  /* 0x2000001cff037230 */ /* 0x018fe20000004100 */
[----:B------:R-:W-:Y:S01]  /*7320*/  ISETP.NE.AND P0, PT, R60, RZ, PT ;  /* 0x000000ff3c00720c */ /* 0x000fe20003f05270 */
[----:B------:R-:W-:Y:S01]  /*7330*/  HADD2.F32 R20, -RZ, R30.H0_H0 ;  /* 0x2000001eff147230 */ /* 0x000fe20000004100 */
[----:B------:R-:W-:Y:S09]  /*7340*/  BSSY.RECONVERGENT B0, `(.L_x_123) ;  /* 0x0000058000007945 */ /* 0x000ff20003800200 */
[----:B-1----:R-:W1:Y:S02]  /*7350*/  LDTM.x16 R4, tmem[UR4+0x10] ;  /* 0x00001004000479ee */ /* 0x002e640008240000 */
[C---:B-1----:R-:W-:Y:S01]  /*7360*/  FMUL R0, R24.reuse, R4 ;  /* 0x0000000418007220 */ /* 0x042fe20000400000 */
[----:B------:R-:W-:Y:S02]  /*7370*/  HADD2.F32 R4, -RZ, R28.H1_H1 ;  /* 0x3000001cff047230 */ /* 0x000fe40000004100 */
[C---:B------:R-:W-:Y:S01]  /*7380*/  FMUL R2, R24.reuse, R5 ;  /* 0x0000000518027220 */ /* 0x040fe20000400000 */
[--C-:B------:R-:W-:Y:S02]  /*7390*/  HADD2.F32 R5, -RZ, R29.reuse.H0_H0 ;  /* 0x2000001dff057230 */ /* 0x100fe40000004100 */
[C---:B------:R-:W-:Y:S01]  /*73a0*/  FFMA R0, R27.reuse, R3, R0 ;  /* 0x000000031b007223 */ /* 0x040fe20000000000 */
[C---:B------:R-:W-:Y:S01]  /*73b0*/  FMUL R3, R24.reuse, R6 ;  /* 0x0000000618037220 */ /* 0x040fe20000400000 */
[----:B------:R-:W-:Y:S02]  /*73c0*/  HADD2.F32 R6, -RZ, R29.H1_H1 ;  /* 0x3000001dff067230 */ /* 0x000fe40000004100 */
[C---:B------:R-:W-:Y:S01]  /*73d0*/  FFMA R2, R27.reuse, R4, R2 ;  /* 0x000000041b027223 */ /* 0x040fe20000000002 */
[C---:B------:R-:W-:Y:S01]  /*73e0*/  FMUL R7, R24.reuse, R7 ;  /* 0x0000000718077220 */ /* 0x040fe20000400000 */
[C---:B------:R-:W-:Y:S01]  /*73f0*/  FFMA R3, R27.reuse, R5, R3 ;  /* 0x000000051b037223 */ /* 0x040fe20000000003 */
[C---:B------:R-:W-:Y:S01]  /*7400*/  FMUL R4, R24.reuse, R8 ;  /* 0x0000000818047220 */ /* 0x040fe20000400000 */
[----:B------:R-:W-:Y:S01]  /*7410*/  FMUL R5, R24, R9 ;  /* 0x0000000918057220 */ /* 0x000fe20000400000 */
[----:B------:R-:W-:Y:S01]  /*7420*/  F2FP.F16.F32.PACK_AB R32, R2, R0 ;  /* 0x000000000220723e */ /* 0x000fe200000000ff */
[C---:B------:R-:W-:Y:S01]  /*7430*/  FFMA R7, R27.reuse, R6, R7 ;  /* 0x000000061b077223 */ /* 0x040fe20000000007 */
[----:B------:R-:W-:Y:S02]  /*7440*/  HADD2.F32 R0, -RZ, R30.H1_H1 ;  /* 0x3000001eff007230 */ /* 0x000fe40000004100 */
[----:B------:R-:W-:Y:S01]  /*7450*/  FFMA R4, R27, R20, R4 ;  /* 0x000000141b047223 */ /* 0x000fe20000000004 */
[--C-:B------:R-:W-:Y:S02]  /*7460*/  HADD2.F32 R2, -RZ, R31.reuse.H0_H0 ;  /* 0x2000001fff027230 */ /* 0x100fe40000004100 */
[C---:B------:R-:W-:Y:S01]  /*7470*/  FMUL R6, R24.reuse, R10 ;  /* 0x0000000a18067220 */ /* 0x040fe20000400000 */
[----:B------:R-:W-:Y:S01]  /*7480*/  F2FP.F16.F32.PACK_AB R33, R7, R3 ;  /* 0x000000030721723e */ /* 0x000fe200000000ff */
[----:B------:R-:W-:Y:S02]  /*7490*/  HADD2.F32 R3, -RZ, R31.H1_H1 ;  /* 0x3000001fff037230 */ /* 0x000fe40000004100 */
[C---:B------:R-:W-:Y:S01]  /*74a0*/  FFMA R5, R27.reuse, R0, R5 ;  /* 0x000000001b057223 */ /* 0x040fe20000000005 */
[C---:B------:R-:W-:Y:S01]  /*74b0*/  FMUL R11, R24.reuse, R11 ;  /* 0x0000000b180b7220 */ /* 0x040fe20000400000 */
[--C-:B------:R-:W-:Y:S02]  /*74c0*/  HADD2.F32 R7, -RZ, R36.reuse.H0_H0 ;  /* 0x20000024ff077230 */ /* 0x100fe40000004100 */
[C---:B------:R-:W-:Y:S01]  /*74d0*/  FMUL R8, R24.reuse, R12 ;  /* 0x0000000c18087220 */ /* 0x040fe20000400000 */
[----:B------:R-:W-:Y:S02]  /*74e0*/  HADD2.F32 R0, -RZ, R36.H1_H1 ;  /* 0x30000024ff007230 */ /* 0x000fe40000004100 */
[C---:B------:R-:W-:Y:S01]  /*74f0*/  FMUL R9, R24.reuse, R13 ;  /* 0x0000000d18097220 */ /* 0x040fe20000400000 */
[C---:B------:R-:W-:Y:S01]  /*7500*/  FFMA R6, R27.reuse, R2, R6 ;  /* 0x000000021b067223 */ /* 0x040fe20000000006 */
[C---:B------:R-:W-:Y:S01]  /*7510*/  FFMA R11, R27.reuse, R3, R11 ;  /* 0x000000031b0b7223 */ /* 0x040fe2000000000b */
[C---:B------:R-:W-:Y:S01]  /*7520*/  FFMA R8, R27.reuse, R7, R8 ;  /* 0x000000071b087223 */ /* 0x040fe20000000008 */
[C---:B------:R-:W-:Y:S01]  /*7530*/  FFMA R9, R27.reuse, R0, R9 ;  /* 0x000000001b097223 */ /* 0x040fe20000000009 */
[--C-:B------:R-:W-:Y:S02]  /*7540*/  HADD2.F32 R2, -RZ, R37.reuse.H0_H0 ;  /* 0x20000025ff027230 */ /* 0x100fe40000004100 */
[C---:B------:R-:W-:Y:S01]  /*7550*/  FMUL R10, R24.reuse, R14 ;  /* 0x0000000e180a7220 */ /* 0x040fe20000400000 */
[----:B------:R-:W-:Y:S02]  /*7560*/  HADD2.F32 R0, -RZ, R37.H1_H1 ;  /* 0x30000025ff007230 */ /* 0x000fe40000004100 */
[C---:B------:R-:W-:Y:S01]  /*7570*/  FMUL R15, R24.reuse, R15 ;  /* 0x0000000f180f7220 */ /* 0x040fe20000400000 */
[C---:B------:R-:W-:Y:S01]  /*7580*/  FMUL R12, R24.reuse, R16 ;  /* 0x00000010180c7220 */ /* 0x040fe20000400000 */
[C---:B------:R-:W-:Y:S01]  /*7590*/  FFMA R10, R27.reuse, R2, R10 ;  /* 0x000000021b0a7223 */ /* 0x040fe2000000000a */
[--C-:B------:R-:W-:Y:S02]  /*75a0*/  HADD2.F32 R2, -RZ, R38.reuse.H0_H0 ;  /* 0x20000026ff027230 */ /* 0x100fe40000004100 */
[----:B------:R-:W-:Y:S01]  /*75b0*/  FFMA R15, R27, R0, R15 ;  /* 0x000000001b0f7223 */ /* 0x000fe2000000000f */
[----:B------:R-:W-:Y:S01]  /*75c0*/  HADD2.F32 R0, -RZ, R38.H1_H1 ;  /* 0x30000026ff007230 */ /* 0x000fe20000004100 */
[----:B------:R-:W-:Y:S01]  /*75d0*/  F2FP.F16.F32.PACK_AB R34, R5, R4 ;  /* 0x000000040522723e */ /* 0x000fe200000000ff */
        /* <DEDUP_REMOVED lines=14> */
[----:B------:R-:W-:Y:S02]  /*76c0*/  F2FP.F16.F32.PACK_AB R11, R19, R14 ;  /* 0x0000000e130b723e */ /* 0x000fe400000000ff */
[----:B------:R-:W-:Y:S02]  /*76d0*/  MOV R2, UR46 ;  /* 0x0000002e00027c02 */ /* 0x000fe40008000f00 */
[----:B------:R-:W-:Y:S01]  /*76e0*/  MOV R0, UR47 ;  /* 0x0000002f00007c02 */ /* 0x000fe20008000f00 */
[----:B------:R1:W-:Y:S01]  /*76f0*/  STS.128 [R62+0x1200], R8 ;  /* 0x001200083e007388 */ /* 0x0003e20000000c00 */
[----:B------:R-:W-:Y:S02]  /*7700*/  @P6 LEA R2, R2, UR43, 0x3 ;  /* 0x0000002b02026c11 */ /* 0x000fe4000f8e18ff */
[----:B------:R-:W-:Y:S02]  /*7710*/  @P6 SHF.L.U32 R3, R59, 0x1f, RZ ;  /* 0x0000001f3b036819 */ /* 0x000fe400000006ff */
[----:B------:R-:W-:Y:S01]  /*7720*/  @P6 IADD3 R2, PT, PT, R2, 0x40, RZ ;  /* 0x0000004002026810 */ /* 0x000fe20007ffe0ff */
[----:B------:R-:W-:Y:S01]  /*7730*/  @!PT LDS RZ, [RZ] ;  /* 0x00000000fffff984 */ /* 0x000fe20000000800 */
[----:B------:R-:W-:Y:S01]  /*7740*/  @!PT LDS RZ, [RZ] ;  /* 0x00000000fffff984 */ /* 0x000fe20000000800 */
[----:B------:R-:W-:Y:S01]  /*7750*/  @!PT LDS RZ, [RZ] ;  /* 0x00000000fffff984 */ /* 0x000fe20000000800 */
[----:B------:R-:W-:Y:S01]  /*7760*/  @!PT LDS RZ, [RZ] ;  /* 0x00000000fffff984 */ /* 0x000fe20000000800 */
[----:B------:R2:W-:Y:S06]  /*7770*/  MEMBAR.ALL.CTA ;  /* 0x0000000000007992 */ /* 0x0005ec0000008000 */
[----:B--2---:R-:W2:Y:S01]  /*7780*/  FENCE.VIEW.ASYNC.S ;  /* 0x00000000000073c6 */ /* 0x004ea20000000000 */
[----:B------:R-:W-:Y:S02]  /*7790*/  @P6 PRMT R0, R0, 0x654, R2 ;  /* 0x0000065400006816 */ /* 0x000fe40000000002 */
[----:B------:R-:W-:Y:S01]  /*77a0*/  LEA R2, R26, UR43, 0x3 ;  /* 0x0000002b1a027c11 */ /* 0x000fe2000f8e18ff */
[----:B--2---:R-:W-:Y:S06]  /*77b0*/  BAR.SYNC.DEFER_BLOCKING 0x1, 0x80 ;  /* 0x0042000000007b1d */ /* 0x004fec0000010000 */
[----:B------:R-:W-:Y:S05]  /*77c0*/  @P0 BRA `(.L_x_124) ;  /* 0x00000000003c0947 */ /* 0x000fea0003800000 */
[----:B------:R-:W2:Y:S01]  /*77d0*/  LDCU.64 UR6, c[0x0][0x348] ;  /* 0x00006900ff0677ac */ /* 0x000ea20008000a00 */
[----:B------:R-:W-:Y:S02]  /*77e0*/  UIADD3 UR13, UPT, UPT, UR49, 0x10, URZ ;  /* 0x00000010310d7890 */ /* 0x000fe4000fffe0ff */
[----:B------:R-:W-:Y:S01]  /*77f0*/  UIADD3 UR12, UPT, UPT, UR43, 0x1200, URZ ;  /* 0x000012002b0c7890 */ /* 0x000fe2000fffe0ff */
[----:B------:R-:W-:Y:S01]  /*7800*/  UMOV UR14, UR50 ;  /* 0x00000032000e7c82 */ /* 0x000fe20008000000 */
[----:B------:R-:W-:Y:S01]  /*7810*/  UMOV UR15, UR36 ;  /* 0x00000024000f7c82 */ /* 0x000fe20008000000 */
[----:B------:R-:W-:Y:S02]  /*7820*/  UIADD3 UR9, UPT, UPT, UR49, 0x50, URZ ;  /* 0x0000005031097890 */ /* 0x000fe4000fffe0ff */
[----:B------:R-:W-:Y:S01]  /*7830*/  UIADD3 UR8, UPT, UPT, UR43, 0x1a00, URZ ;  /* 0x00001a002b087890 */ /* 0x000fe2000fffe0ff */
[----:B------:R-:W-:Y:S01]  /*7840*/  UMOV UR10, UR50 ;  /* 0x00000032000a7c82 */ /* 0x000fe20008000000 */
[----:B------:R-:W-:Y:S01]  /*7850*/  UMOV UR11, UR36 ;  /* 0x00000024000b7c82 */ /* 0x000fe20008000000 */
[----:B--2---:R-:W-:Y:S04]  /*7860*/  UIADD3 UR4, UP0, UPT, UR6, 0x680, URZ ;  /* 0x0000068006047890 */ /* 0x004fe8000ff1e0ff */
[----:B------:R-:W-:Y:S09]  /*7870*/  UIADD3.X UR5, UPT, UPT, URZ, UR7, URZ, UP0, !UPT ;  /* 0x00000007ff057290 */ /* 0x000ff200087fe4ff */
[----:B------:R2:W-:Y:S01]  /*7880*/  UTMASTG.3D [UR12], [UR4] ;  /* 0x0000000c040073b5 */ /* 0x0005e20008010000 */
[----:B------:R2:W-:Y:S01]  /*7890*/  UTMASTG.3D [UR8], [UR4] ;  /* 0x00000008040073b5 */ /* 0x0005e20008010000 */
[----:B------:R0:W-:Y:S01]  /*78a0*/  UTMACMDFLUSH ;  /* 0x00000000000079b7 */ /* 0x0001e20000000000 */
[----:B--2---:R-:W-:Y:S04]  /*78b0*/  DEPBAR.LE SB0, 0x1 ;  /* 0x000080400000791a */ /* 0x004fe80000000000 */
.L_x_124:
[----:B------:R-:W-:Y:S05]  /*78c0*/  BSYNC.RECONVERGENT B0 ;  /* 0x0000000000007941 */ /* 0x000fea0003800200 */
.L_x_123:
[----:B------:R-:W-:Y:S01]  /*78d0*/  BAR.SYNC.DEFER_BLOCKING 0x1, 0x80 ;  /* 0x0042000000007b1d */ /* 0x000fe20000010000 */
[----:B------:R-:W-:Y:S04]  /*78e0*/  UIADD3 UR4, UPT, UPT, UR46, 0x1, URZ ;  /* 0x000000012e047890 */ /* 0x000fe8000fffe0ff */
[----:B------:R-:W-:Y:S04]  /*78f0*/  UISETP.NE.AND UP0, UPT, UR4, 0x4, UPT ;  /* 0x000000040400788c */ /* 0x000fe8000bf05270 */
[----:B------:R-:W-:Y:S01]  /*7900*/  USEL UR44, UR4, URZ, UP0 ;  /* 0x000000ff042c7287 */ /* 0x000fe20008000000 */
[----:B------:R2:W-:Y:S01]  /*7910*/  @P6 SYNCS.ARRIVE.TRANS64.RED.A1T0 RZ, [R0+URZ], RZ ;  /* 0x000000ff00ff69a7 */ /* 0x0005e200081004ff */
[----:B------:R-:W-:Y:S01]  /*7920*/  BSSY B1, `(.L_x_125) ;  /* 0x0000013000017945 */ /* 0x000fe20003800000 */
[----:B------:R-:W3:Y:S02]  /*7930*/  @P6 SYNCS.PHASECHK.TRANS64.TRYWAIT P0, [R2+URZ+0x20], R3 ;  /* 0x00002003020065a7 */ /* 0x000ee400080011ff */
[----:B---3--:R-:W-:Y:S01]  /*7940*/  @P6 SEL R63, RZ, 0x1, !P0 ;  /* 0x00000001ff3f6807 */ /* 0x008fe20004000000 */
[----:B--2---:R-:W-:Y:S06]  /*7950*/  @!P6 BRA `(.L_x_126) ;  /* 0x00000000003ce947 */ /* 0x004fec0003800000 */
[----:B------:R-:W-:Y:S01]  /*7960*/  ISETP.NE.AND P1, PT, R64, RZ, PT ;  /* 0x000000ff4000720c */ /* 0x000fe20003f25270 */
[----:B------:R-:W-:Y:S01]  /*7970*/  BSSY B0, `(.L_x_127) ;  /* 0x0000009000007945 */ /* 0x000fe20003800000 */
[----:B------:R-:W-:Y:S11]  /*7980*/  ISETP.NE.AND P0, PT, R63, RZ, PT ;  /* 0x000000ff3f00720c */ /* 0x000ff60003f05270 */
[----:B------:R-:W-:Y:S05]  /*7990*/  @P1 IMAD R3, R26, 0x1000, R56 ;  /* 0x000010001a031824 */ /* 0x000fea00078e0238 */
[----:B------:R-:W-:Y:S05]  /*79a0*/  @P1 IADD3 R0, PT, PT, R3, UR43, RZ ;  /* 0x0000002b03001c10 */ /* 0x000fea000fffe0ff */
[----:B------:R-:W-:Y:S01]  /*79b0*/  @P1 IMAD.IADD R0, R65, 0x1, R0 ;  /* 0x0000000141001824 */ /* 0x000fe200078e0200 */
[----:B------:R-:W-:Y:S06]  /*79c0*/  @P0 BRA `(.L_x_128) ;  /* 0x00000000000c0947 */ /* 0x000fec0003800000 */
[----:B------:R-:W-:Y:S04]  /*79d0*/  SHF.L.U32 R4, R59, 0x1f, RZ ;  /* 0x0000001f3b047819 */ /* 0x000fe800000006ff */
[----:B------:R-:W2:Y:S02]  /*79e0*/  SYNCS.PHASECHK.TRANS64.TRYWAIT P0, [R2+URZ+0x20], R4 ;  /* 0x00002004020075a7 */ /* 0x000ea400080011ff */
[----:B--2---:R-:W-:Y:S05]  /*79f0*/  @!P0 BRA `(.L_x_129) ;  /* 0x0000001c00d08947 */ /* 0x004fea0003800000 */
.L_x_128:
[----:B------:R-:W-:Y:S05]  /*7a00*/  BSYNC B0 ;  /* 0x0000000000007941 */ /* 0x000fea0003800000 */
.L_x_127:
[----:B------:R-:W-:Y:S02]  /*7a10*/  ISETP.NE.AND P0, PT, R64, RZ, PT ;  /* 0x000000ff4000720c */ /* 0x000fe40003f05270 */
[----:B------:R-:W-:Y:S11]  /*7a20*/  IADD3 R26, PT, PT, R26, 0x1, RZ ;  /* 0x000000011a1a7810 */ /* 0x000ff60007ffe0ff */
[----:B------:R3:W4:Y:S04]  /*7a30*/  @P0 LDS.128 R28, [R3+UR43+0x200] ;  /* 0x0002002b031c0984 */ /* 0x0007280008000c00 */
[----:B------:R3:W1:Y:S02]  /*7a40*/  @P0 LDS.128 R36, [R0+0x200] ;  /* 0x0002000000240984 */ /* 0x0006640000000c00 */
.L_x_126:
[----:B------:R-:W-:Y:S05]  /*7a50*/  BSYNC B1 ;  /* 0x0000000000017941 */ /* 0x000fea0003800000 */
.L_x_125:
[----:B---3--:R-:W-:Y:S05]  /*7a60*/  VIADD R0, R25, 0x20 ;  /* 0x0000002019007836 */ /* 0x008fea0000000000 */
[----:B------:R-:W-:Y:S04]  /*7a70*/  SHF.R.U32.HI R0, RZ, 0x15, R0 ;  /* 0x00000015ff007819 */ /* 0x000fe80000011600 */
[----:B------:R-:W-:Y:S11]  /*7a80*/  LOP3.LUT P0, RZ, R0, 0x3, R47, 0x48, !PT ;  /* 0x0000000300ff7812 */ /* 0x000ff6000780482f */
[----:B------:R-:W-:Y:S02]  /*7a90*/  @!UPT UIADD3 URZ, UPT, UPT, URZ, URZ, URZ ;  /* 0x000000fffffff290 */ /* 0x000fe4000fffe0ff */
[----:B------:R-:W-:Y:S05]  /*7aa0*/  @!P0 BRA `(.L_x_130) ;  /* 0x0000000000408947 */ /* 0x000fea0003800000 */
[----:B------:R-:W3:Y:S01]  /*7ab0*/  LDCU.64 UR8, c[0x4][0x70] ;  /* 0x01000e00ff0877ac */ /* 0x000ee20008000a00 */
[----:B------:R-:W-:Y:S01]  /*7ac0*/  MOV R3, 0x0 ;  /* 0x0000000000037802 */ /* 0x000fe20000000f00 */
[----:B------:R-:W-:Y:S02]  /*7ad0*/  HFMA2 R12, -RZ, RZ, 0, 5.9604644775390625e-08 ;  /* 0x00000001ff0c7431 */ /* 0x000fe400000001ff */
[----:B-1----:R-:W-:Y:S02]  /*7ae0*/  IMAD.MOV.U32 R8, RZ, RZ, 0x192 ;  /* 0x00000192ff087424 */ /* 0x002fe400078e00ff */
[----:B------:R-:W-:Y:S01]  /*7af0*/  IMAD.MOV.U32 R13, RZ, RZ, RZ ;  /* 0x000000ffff0d7224 */ /* 0x000fe200078e00ff */
[----:B------:R-:W1:Y:S01]  /*7b00*/  LDCU.64 UR6, c[0x4][0x78] ;  /* 0x01000f00ff0677ac */ /* 0x000e620008000a00 */
[----:B--2---:R-:W2:Y:S01]  /*7b10*/  LDC.64 R2, c[0x4][R3] ;  /* 0x0100000003027b82 */ /* 0x004ea20000000a00 */
[----:B------:R-:W5:Y:S01]  /*7b20*/  LDCU.64 UR4, c[0x4][0x10] ;  /* 0x01000200ff0477ac */ /* 0x000f620008000a00 */
[----:B---3--:R-:W-:Y:S01]  /*7b30*/  MOV R5, UR9 ;  /* 0x0000000900057c02 */ /* 0x008fe20008000f00 */
[----:B------:R-:W-:Y:S01]  /*7b40*/  IMAD.U32 R4, RZ, RZ, UR8 ;  /* 0x00000008ff047e24 */ /* 0x000fe2000f8e00ff */
[----:B-1----:R-:W-:Y:S01]  /*7b50*/  MOV R7, UR7 ;  /* 0x0000000700077c02 */ /* 0x002fe20008000f00 */
[----:B------:R-:W-:Y:S01]  /*7b60*/  IMAD.U32 R6, RZ, RZ, UR6 ;  /* 0x00000006ff067e24 */ /* 0x000fe2000f8e00ff */
[----:B-----5:R-:W-:Y:S01]  /*7b70*/  MOV R11, UR5 ;  /* 0x00000005000b7c02 */ /* 0x020fe20008000f00 */
[----:B------:R-:W-:Y:S02]  /*7b80*/  IMAD.U32 R10, RZ, RZ, UR4 ;  /* 0x00000004ff0a7e24 */ /* 0x000fe4000f8e00ff */
[----:B------:R-:W-:Y:S07]  /*7b90*/  LEPC R20, `(.L_x_130) ;  /* 0x000000001014794e */ /* 0x000fee0000000000 */
[----:B--2-4-:R-:W-:Y:S05]  /*7ba0*/  CALL.ABS.NOINC R2 ;  /* 0x0000000002007343 */ /* 0x014fea0003c00000 */
.L_x_130:
[----:B------:R-:W-:Y:S01]  /*7bb0*/  ISETP.NE.AND P6, PT, R61, RZ, PT ;  /* 0x000000ff3d00720c */ /* 0x000fe20003fc5270 */
[----:B------:R-:W-:Y:S05]  /*7bc0*/  WARPSYNC.ALL ;  /* 0x0000000000007948 */ /* 0x000fea0003800000 */
[----:B------:R-:W-:Y:S01]  /*7bd0*/  R2UR UR4, R25 ;  /* 0x00000000190472ca */ /* 0x000fe200000e0000 */
[----:B----4-:R-:W-:Y:S01]  /*7be0*/  HADD2.F32 R3, -RZ, R28.H0_H0 ;  /* 0x2000001cff037230 */ /* 0x010fe20000004100 */
[----:B------:R-:W-:Y:S01]  /*7bf0*/  ISETP.NE.AND P0, PT, R60, RZ, PT ;  /* 0x000000ff3c00720c */ /* 0x000fe20003f05270 */
[----:B------:R-:W-:Y:S01]  /*7c00*/  HADD2.F32 R20, -RZ, R30.H0_H0 ;  /* 0x2000001eff147230 */ /* 0x000fe20000004100 */
[----:B------:R-:W-:Y:S09]  /*7c10*/  BSSY.RECONVERGENT B0, `(.L_x_131) ;  /* 0x0000058000007945 */ /* 0x000ff20003800200 */
[----:B-12---:R-:W1:Y:S02]  /*7c20*/  LDTM.x16 R4, tmem[UR4+0x20] ;  /* 0x00002004000479ee */ /* 0x006e640008240000 */
        /* <DEDUP_REMOVED lines=59> */
[----:B------:R-:W-:Y:S02]  /*7fe0*/  LEA R3, R26, UR43, 0x3 ;  /* 0x0000002b1a037c11 */ /* 0x000fe4000f8e18ff */
        /* <DEDUP_REMOVED lines=8> */
[----:B------:R-:W-:Y:S01]  /*8070*/  @P6 SHF.L.U32 R2, R59, 0x1f, RZ ;  /* 0x0000001f3b026819 */ /* 0x000fe200000006ff */
        /* <DEDUP_REMOVED lines=17> */
.L_x_132:
[----:B------:R-:W-:Y:S05]  /*8190*/  BSYNC.RECONVERGENT B0 ;  /* 0x0000000000007941 */ /* 0x000fea0003800200 */
.L_x_131:
        /* <DEDUP_REMOVED lines=19> */
.L_x_136:
[----:B------:R-:W-:Y:S05]  /*82d0*/  BSYNC B0 ;  /* 0x0000000000007941 */ /* 0x000fea0003800000 */
.L_x_135:
[----:B------:R-:W-:Y:S11]  /*82e0*/  ISETP.NE.AND P0, PT, R64, RZ, PT ;  /* 0x000000ff4000720c */ /* 0x000ff60003f05270 */
[----:B------:R-:W-:Y:S02]  /*82f0*/  @!UPT UIADD3 URZ, UPT, UPT, URZ, URZ, URZ ;  /* 0x000000fffffff290 */ /* 0x000fe4000fffe0ff */
[----:B------:R3:W4:Y:S04]  /*8300*/  @P0 LDS.128 R28, [R26+UR43+0x200] ;  /* 0x0002002b1a1c0984 */ /* 0x0007280008000c00 */
[----:B------:R3:W1:Y:S02]  /*8310*/  @P0 LDS.128 R36, [R65+0x200] ;  /* 0x0002000041240984 */ /* 0x0006640000000c00 */
.L_x_134:
[----:B------:R-:W-:Y:S05]  /*8320*/  BSYNC B1 ;  /* 0x0000000000017941 */ /* 0x000fea0003800000 */
.L_x_133:
[----:B--2---:R-:W-:Y:S05]  /*8330*/  VIADD R0, R25, 0x30 ;  /* 0x0000003019007836 */ /* 0x004fea0000000000 */
[----:B------:R-:W-:Y:S04]  /*8340*/  SHF.R.U32.HI R0, RZ, 0x15, R0 ;  /* 0x00000015ff007819 */ /* 0x000fe80000011600 */
[----:B------:R-:W-:Y:S11]  /*8350*/  LOP3.LUT P0, RZ, R0, 0x3, R47, 0x48, !PT ;  /* 0x0000000300ff7812 */ /* 0x000ff6000780482f */
[----:B------:R-:W-:Y:S02]  /*8360*/  @!UPT UIADD3 URZ, UPT, UPT, URZ, URZ, URZ ;  /* 0x000000fffffff290 */ /* 0x000fe4000fffe0ff */
[----:B------:R-:W-:Y:S05]  /*8370*/  @!P0 BRA `(.L_x_138) ;  /* 0x0000000000408947 */ /* 0x000fea0003800000 */
[----:B------:R-:W2:Y:S01]  /*8380*/  LDCU.64 UR8, c[0x4][0x70] ;  /* 0x01000e00ff0877ac */ /* 0x000ea20008000a00 */
[----:B------:R-:W-:Y:S01]  /*8390*/  MOV R3, 0x0 ;  /* 0x0000000000037802 */ /* 0x000fe20000000f00 */
        /* <DEDUP_REMOVED lines=14> */
.L_x_138:
[----:B------:R-:W-:Y:S01]  /*8480*/  ISETP.NE.AND P0, PT, R60, RZ, PT ;  /* 0x000000ff3c00720c */ /* 0x000fe20003f05270 */
[----:B------:R-:W-:Y:S05]  /*8490*/  WARPSYNC.ALL ;  /* 0x0000000000007948 */ /* 0x000fea0003800000 */
[----:B------:R-:W-:Y:S01]  /*84a0*/  R2UR UR4, R25 ;  /* 0x00000000190472ca */ /* 0x000fe200000e0000 */
[--C-:B----4-:R-:W-:Y:S01]  /*84b0*/  HADD2.F32 R20, -RZ, R28.reuse.H0_H0 ;  /* 0x2000001cff147230 */ /* 0x110fe20000004100 */
[----:B------:R-:W-:Y:S01]  /*84c0*/  IADD3 R53, PT, PT, R53, 0xb0, RZ ;  /* 0x000000b035357810 */ /* 0x000fe20007ffe0ff */
[----:B------:R-:W-:Y:S01]  /*84d0*/  HADD2.F32 R21, -RZ, R28.H1_H1 ;  /* 0x3000001cff157230 */ /* 0x000fe20000004100 */
[----:B------:R-:W-:Y:S01]  /*84e0*/  BSSY.RECONVERGENT B0, `(.L_x_139) ;  /* 0x0000054000007945 */ /* 0x000fe20003800200 */
[--C-:B------:R-:W-:Y:S01]  /*84f0*/  HADD2.F32 R25, -RZ, R29.reuse.H0_H0 ;  /* 0x2000001dff197230 */ /* 0x100fe20000004100 */
[----:B------:R-:W-:Y:S01]  /*8500*/  LOP3.LUT R53, R53, 0xfefffff8, RZ, 0xc0, !PT ;  /* 0xfefffff835357812 */ /* 0x000fe200078ec0ff */
[----:B---3--:R-:W-:Y:S02]  /*8510*/  HADD2.F32 R26, -RZ, R29.H1_H1 ;  /* 0x3000001dff1a7230 */ /* 0x008fe40000004100 */
[--C-:B------:R-:W-:Y:S02]  /*8520*/  HADD2.F32 R28, -RZ, R30.reuse.H0_H0 ;  /* 0x2000001eff1c7230 */ /* 0x100fe40000004100 */
[----:B------:R-:W-:Y:S02]  /*8530*/  HADD2.F32 R29, -RZ, R30.H1_H1 ;  /* 0x3000001eff1d7230 */ /* 0x000fe40000004100 */
[----:B-1----:R-:W1:Y:S01]  /*8540*/  LDTM.x16 R4, tmem[UR4+0x30] ;  /* 0x00003004000479ee */ /* 0x002e620008240000 */
[----:B------:R-:W-:Y:S01]  /*8550*/  NOP ;  /* 0x0000000000007918 */ /* 0x000fe20000000000 */
[----:B-1----:R1:W-:Y:S01]  /*8560*/  SYNCS.ARRIVE.TRANS64.RED.A1T0 RZ, [R53+URZ], RZ ;  /* 0x000000ff35ff79a7 */ /* 0x0023e200081004ff */
[--C-:B------:R-:W-:Y:S02]  /*8570*/  HADD2.F32 R30, -RZ, R31.reuse.H0_H0 ;  /* 0x2000001fff1e7230 */ /* 0x100fe40000004100 */
[----:B------:R-:W-:Y:S02]  /*8580*/  HADD2.F32 R31, -RZ, R31.H1_H1 ;  /* 0x3000001fff1f7230 */ /* 0x000fe40000004100 */
        /* <DEDUP_REMOVED lines=8> */
[C---:B------:R-:W-:Y:S01]  /*8610*/  FMUL R4, R24.reuse, R4 ;  /* 0x0000000418047220 */ /* 0x040fe20000400000 */
[C---:B------:R-:W-:Y:S01]  /*8620*/  FMUL R5, R24.reuse, R5 ;  /* 0x0000000518057220 */ /* 0x040fe20000400000 */
[C---:B------:R-:W-:Y:S01]  /*8630*/  FMUL R6, R24.reuse, R6 ;  /* 0x0000000618067220 */ /* 0x040fe20000400000 */
[C---:B------:R-:W-:Y:S01]  /*8640*/  FMUL R7, R24.reuse, R7 ;  /* 0x0000000718077220 */ /* 0x040fe20000400000 */
[C---:B------:R-:W-:Y:S01]  /*8650*/  FFMA R4, R27.reuse, R20, R4 ;  /* 0x000000141b047223 */ /* 0x040fe20000000004 */
        /* <DEDUP_REMOVED lines=15> */
[C---:B------:R-:W-:Y:S01]  /*8750*/  FMUL R12, R24.reuse, R16 ;  /* 0x00000010180c7220 */ /* 0x040fe20000400000 */
[C---:B------:R-:W-:Y:S01]  /*8760*/  FFMA R0, R27.reuse, R32, R0 ;  /* 0x000000201b007223 */ /* 0x040fe20000000000 */
[C---:B------:R-:W-:Y:S01]  /*8770*/  FMUL R13, R24.reuse, R17 ;  /* 0x00000011180d7220 */ /* 0x040fe20000400000 */
[----:B------:R-:W-:Y:S01]  /*8780*/  FFMA R2, R27, R33, R2 ;  /* 0x000000211b027223 */ /* 0x000fe20000000002 */
[----:B------:R-:W-:Y:S01]  /*8790*/  F2FP.F16.F32.PACK_AB R4, R5, R4 ;  /* 0x000000040504723e */ /* 0x000fe200000000ff */
[C---:B------:R-:W-:Y:S01]  /*87a0*/  FMUL R14, R24.reuse, R18 ;  /* 0x00000012180e7220 */ /* 0x040fe20000400000 */
[----:B------:R-:W-:Y:S01]  /*87b0*/  FFMA R3, R27, R34, R3 ;  /* 0x000000221b037223 */ /* 0x000fe20000000003 */
[----:B------:R-:W-:Y:S01]  /*87c0*/  F2FP.F16.F32.PACK_AB R5, R7, R6 ;  /* 0x000000060705723e */ /* 0x000fe200000000ff */
[----:B------:R-:W-:Y:S01]  /*87d0*/  FFMA R15, R27, R35, R15 ;  /* 0x000000231b0f7223 */ /* 0x000fe2000000000f */
[----:B------:R-:W-:Y:S01]  /*87e0*/  FMUL R19, R24, R19 ;  /* 0x0000001318137220 */ /* 0x000fe20000400000 */
[----:B------:R-:W-:Y:S01]  /*87f0*/  F2FP.F16.F32.PACK_AB R6, R9, R8 ;  /* 0x000000080906723e */ /* 0x000fe200000000ff */
[----:B------:R-:W-:Y:S01]  /*8800*/  FFMA R12, R27, R36, R12 ;  /* 0x000000241b0c7223 */ /* 0x000fe2000000000c */
[----:B------:R-:W-:Y:S01]  /*8810*/  F2FP.F16.F32.PACK_AB R7, R11, R10 ;  /* 0x0000000a0b07723e */ /* 0x000fe200000000ff */
[C---:B------:R-:W-:Y:S01]  /*8820*/  FFMA R13, R27.reuse, R37, R13 ;  /* 0x000000251b0d7223 */ /* 0x040fe2000000000d */
[C---:B------:R-:W-:Y:S01]  /*8830*/  FFMA R14, R27.reuse, R38, R14 ;  /* 0x000000261b0e7223 */ /* 0x040fe2000000000e */
[----:B------:R-:W-:Y:S01]  /*8840*/  FFMA R19, R27, R39, R19 ;  /* 0x000000271b137223 */ /* 0x000fe20000000013 */
[----:B------:R-:W-:Y:S01]  /*8850*/  F2FP.F16.F32.PACK_AB R16, R2, R0 ;  /* 0x000000000210723e */ /* 0x000fe200000000ff */
[----:B------:R1:W-:Y:S01]  /*8860*/  STS.128 [R56+UR43+0x3200], R4 ;  /* 0x0032000438007988 */ /* 0x0003e20008000c2b */
        /* <DEDUP_REMOVED lines=27> */
.L_x_140:
[----:B------:R-:W-:Y:S05]  /*8a20*/  BSYNC.RECONVERGENT B0 ;  /* 0x0000000000007941 */ /* 0x000fea0003800200 */
.L_x_139:
[----:B------:R-:W-:Y:S01]  /*8a30*/  BAR.SYNC.DEFER_BLOCKING 0x1, 0x80 ;  /* 0x0042000000007b1d */ /* 0x000fe20000010000 */
[----:B------:R-:W-:Y:S01]  /*8a40*/  UISETP.NE.AND UP0, UPT, UR52, -0x4, UPT ;  /* 0xfffffffc3400788c */ /* 0x000fe2000bf05270 */
[----:B------:R-:W-:Y:S08]  /*8a50*/  IADD3 R22, PT, PT, R22, 0x1, RZ ;  /* 0x0000000116167810 */ /* 0x000ff00007ffe0ff */
[----:B------:R-:W-:Y:S05]  /*8a60*/  BRA.U !UP0, `(.L_x_141) ;  /* 0x0000000108287547 */ /* 0x000fea000b800000 */
[----:B------:R-:W-:Y:S01]  /*8a70*/  ISETP.NE.AND P0, PT, R61, RZ, PT ;  /* 0x000000ff3d00720c */ /* 0x000fe20003f05270 */
[----:B------:R-:W-:Y:S01]  /*8a80*/  IMAD.U32 R2, RZ, RZ, UR46 ;  /* 0x0000002eff027e24 */ /* 0x000fe2000f8e00ff */
[----:B------:R-:W-:Y:S01]  /*8a90*/  UIADD3 UR4, UPT, UPT, UR46, 0x1, URZ ;  /* 0x000000012e047890 */ /* 0x000fe2000fffe0ff */
[----:B------:R-:W-:Y:S03]  /*8aa0*/  IMAD.U32 R0, RZ, RZ, UR47 ;  /* 0x0000002fff007e24 */ /* 0x000fe6000f8e00ff */
[----:B------:R-:W-:Y:S04]  /*8ab0*/  UISETP.NE.AND UP0, UPT, UR4, 0x4, UPT ;  /* 0x000000040400788c */ /* 0x000fe8000bf05270 */
[----:B------:R-:W-:Y:S03]  /*8ac0*/  USEL UR46, UR4, URZ, UP0 ;  /* 0x000000ff042e7287 */ /* 0x000fe60008000000 */
[----:B------:R-:W-:Y:S05]  /*8ad0*/  @P0 LEA R2, R2, UR43, 0x3 ;  /* 0x0000002b02020c11 */ /* 0x000fea000f8e18ff */
[----:B------:R-:W-:Y:S05]  /*8ae0*/  @P0 VIADD R2, R2, 0x40 ;  /* 0x0000004002020836 */ /* 0x000fea0000000000 */
[----:B------:R-:W-:Y:S04]  /*8af0*/  @P0 PRMT R0, R0, 0x654, R2 ;  /* 0x0000065400000816 */ /* 0x000fe80000000002 */
[----:B------:R2:W-:Y:S03]  /*8b00*/  @P0 SYNCS.ARRIVE.TRANS64.RED.A1T0 RZ, [R0+URZ], RZ ;  /* 0x000000ff00ff09a7 */ /* 0x0005e600081004ff */
.L_x_141:
[----:B------:R-:W-:Y:S01]  /*8b10*/  R2UR UR4, R50 ;  /* 0x00000000320472ca */ /* 0x000fe200000e0000 */
[----:B------:R-:W-:Y:S01]  /*8b20*/  UISETP.NE.AND UP0, UPT, UR62, URZ, UPT ;  /* 0x000000ff3e00728c */ /* 0x000fe2000bf05270 */
[----:B------:R-:W-:Y:S01]  /*8b30*/  ISETP.NE.AND P0, PT, R55, 0x2, PT ;  /* 0x000000023700780c */ /* 0x000fe20003f05270 */
[----:B------:R-:W-:Y:S01]  /*8b40*/  UIADD3 UR31, UPT, UPT, UR38, UR63, URZ ;  /* 0x0000003f261f7290 */ /* 0x000fe2000fffe0ff */
[----:B------:R-:W-:Y:S01]  /*8b50*/  ISETP.NE.AND P1, PT, R22, 0x4, PT ;  /* 0x000000041600780c */ /* 0x000fe20003f25270 */
[----:B------:R-:W-:Y:S01]  /*8b60*/  UIADD3 UR52, UPT, UPT, UR52, 0x4, URZ ;  /* 0x0000000434347890 */ /* 0x000fe2000fffe0ff */
[----:B------:R-:W-:Y:S01]  /*8b70*/  SEL R2, RZ, 0x1, P0 ;  /* 0x00000001ff027807 */ /* 0x000fe20000000000 */
[----:B------:R-:W-:Y:S01]  /*8b80*/  UMOV UR36, UR61 ;  /* 0x0000003d00247c82 */ /* 0x000fe20008000000 */
[----:B--2---:R-:W-:Y:S02]  /*8b90*/  SEL R0, RZ, 0x1, P1 ;  /* 0x00000001ff007807 */ /* 0x004fe40000800000 */
[----:B------:R-:W-:Y:S02]  /*8ba0*/  LOP3.LUT R57, R57, R2, RZ, 0x3c, !PT ;  /* 0x0000000239397212 */ /* 0x000fe400078e3cff */
[----:B------:R-:W-:Y:S01]  /*8bb0*/  LOP3.LUT R58, R58, R0, RZ, 0x3c, !PT ;  /* 0x000000003a3a7212 */ /* 0x000fe200078e3cff */
[----:B------:R-:W-:Y:S01]  /*8bc0*/  UIADD3 UR30, UPT, UPT, UR37, UR4, URZ ;  /* 0x00000004251e7290 */ /* 0x000fe2000fffe0ff */
[----:B------:R-:W-:Y:S02]  /*8bd0*/  SEL R55, R55, RZ, P0 ;  /* 0x000000ff37377207 */ /* 0x000fe40000000000 */
[----:B------:R-:W-:Y:S01]  /*8be0*/  SEL R22, R22, RZ, P1 ;  /* 0x000000ff16167207 */ /* 0x000fe20000800000 */
[----:B------:R-:W-:Y:S08]  /*8bf0*/  BRA.U UP0, `(.L_x_142) ;  /* 0xffffffcd005c7547 */ /* 0x000ff0000b83ffff */
[----:B------:R-:W-:-:S13]  /*8c00*/  R2UR UR4, R51 ;  /* 0x00000000330472ca */ /* 0x000fda00000e0000 */
[----:B------:R-:W-:-:S09]  /*8c10*/  UISETP.NE.AND UP0, UPT, UR4, URZ, UPT ;  /* 0x000000ff0400728c */ /* 0x000fd2000bf05270 */
[----:B------:R-:W-:Y:S05]  /*8c20*/  BRA.U !UP0, `(.L_x_143) ;  /* 0x0000000108487547 */ /* 0x000fea000b800000 */
[----:B------:R-:W2:Y:S02]  /*8c30*/  LDCU.64 UR4, c[0x0][0x890] ;  /* 0x00011200ff0477ac */ /* 0x000ea40008000a00 */
[----:B--2---:R-:W-:-:S04]  /*8c40*/  UISETP.NE.U32.AND UP0, UPT, UR4, URZ, UPT ;  /* 0x000000ff0400728c */ /* 0x004fc8000bf05070 */
[----:B------:R-:W-:-:S09]  /*8c50*/  UISETP.NE.AND.EX UP0, UPT, UR5, URZ, UPT, UP0 ;  /* 0x000000ff0500728c */ /* 0x000fd2000bf05300 */
[----:B------:R-:W-:Y:S05]  /*8c60*/  BRA.U UP0, `(.L_x_144) ;  /* 0x00000001000c7547 */ /* 0x000fea000b800000 */
[----:B------:R-:W-:-:S13]  /*8c70*/  FSETP.NEU.AND P0, PT, R27, RZ, PT ;  /* 0x000000ff1b00720b */ /* 0x000fda0003f0d000 */
[----:B------:R-:W-:Y:S05]  /*8c80*/  @!P0 EXIT ;  /* 0x000000000000894d */ /* 0x000fea0003800000 */
[----:B------:R-:W-:Y:S05]  /*8c90*/  BRA `(.L_x_143) ;  /* 0x00000000002c7947 */ /* 0x000fea0003800000 */
.L_x_144:
[----:B------:R-:W-:Y:S01]  /*8ca0*/  ISETP.NE.AND P0, PT, R54, RZ, PT ;  /* 0x000000ff3600720c */ /* 0x000fe20003f05270 */
[----:B------:R-:W-:-:S12]  /*8cb0*/  BSSY.RECONVERGENT B0, `(.L_x_143) ;  /* 0x0000009000007945 */ /* 0x000fd80003800200 */
[----:B------:R-:W-:Y:S05]  /*8cc0*/  @P0 BRA `(.L_x_145) ;  /* 0x0000000000140947 */ /* 0x000fea0003800000 */
[----:B------:R-:W2:Y:S02]  /*8cd0*/  LDCU.64 UR4, c[0x0][0x888] ;  /* 0x00011100ff0477ac */ /* 0x000ea40008000a00 */
[----:B--2---:R-:W-:-:S04]  /*8ce0*/  ISETP.NE.U32.AND P0, PT, RZ, UR4, PT ;  /* 0x00000004ff007c0c */ /* 0x004fc8000bf05070 */
[----:B------:R-:W-:-:S13]  /*8cf0*/  ISETP.NE.AND.EX P0, PT, RZ, UR5, PT, P0 ;  /* 0x00000005ff007c0c */ /* 0x000fda000bf05300 */
[----:B------:R-:W-:Y:S05]  /*8d00*/  @!P0 EXIT ;  /* 0x000000000000894d */ /* 0x000fea0003800000 */
[----:B------:R-:W-:Y:S05]  /*8d10*/  BRA `(.L_x_146) ;  /* 0x0000000000087947 */ /* 0x000fea0003800000 */
.L_x_145:
[----:B------:R-:W-:-:S13]  /*8d20*/  FSETP.NEU.AND P0, PT, R27, RZ, PT ;  /* 0x000000ff1b00720b */ /* 0x000fda0003f0d000 */
[----:B------:R-:W-:Y:S05]  /*8d30*/  @!P0 EXIT ;  /* 0x000000000000894d */ /* 0x000fea0003800000 */
.L_x_146:
[----:B------:R-:W-:Y:S05]  /*8d40*/  BSYNC.RECONVERGENT B0 ;  /* 0x0000000000007941 */ /* 0x000fea0003800200 */
.L_x_143:
[----:B------:R-:W-:Y:S01]  /*8d50*/  ULEA UR4, UR46, UR43, 0x3 ;  /* 0x0000002b2e047291 */ /* 0x000fe2000f8e18ff */
[----:B------:R-:W-:-:S04]  /*8d60*/  DEPBAR.LE SB0, 0x0 ;  /* 0x000080000000791a */ /* 0x000fc80000000000 */
[----:B------:R-:W-:-:S04]  /*8d70*/  UIADD3 UR4, UPT, UPT, UR4, 0x40, URZ ;  /* 0x0000004004047890 */ /* 0x000fc8000fffe0ff */
[----:B------:R-:W-:-:S09]  /*8d80*/  UPRMT UR4, UR47, 0x654, UR4 ;  /* 0x000006542f047896 */ /* 0x000fd20008000004 */
[----:B------:R-:W-:Y:S01]  /*8d90*/  SYNCS.ARRIVE.TRANS64.RED.A1T0 RZ, [UR4], RZ ;  /* 0x000000ffffff79a7 */ /* 0x000fe20008100404 */
[----:B------:R-:W-:Y:S05]  /*8da0*/  EXIT ;  /* 0x000000000000794d */ /* 0x000fea0003800000 */
.L_x_24:
[----:B--2---:R2:W3:Y:S02]  /*8db0*/  SYNCS.PHASECHK.TRANS64.TRYWAIT P0, [R0+URZ+0xe0], R2 ;  /* 0x0000e002000075a7 */ /* 0x0044e400080011ff */
[----:B---3--:R-:W-:Y:S05]  /*8dc0*/  @!P0 NANOSLEEP.SYNCS 0x989680 ;  /* 0x009896800000895d */ /* 0x008fea0003900000 */
[----:B------:R-:W3:Y:S02]  /*8dd0*/  @!P0 SYNCS.PHASECHK.TRANS64 P0, [R0+URZ+0xe0], R2 ;  /* 0x0000e002000085a7 */ /* 0x000ee400080010ff */
[----:B---3--:R-:W-:Y:S05]  /*8de0*/  @!P0 BRA `(.L_x_24) ;  /* 0xfffffffc00f08947 */ /* 0x008fea000383ffff */
[----:B------:R-:W-:Y:S05]  /*8df0*/  BRA `(.L_x_147) ;  /* 0xffffff8c00147947 */ /* 0x000fea000383ffff */
.L_x_27:
[----:B-1----:R-:W-:-:S07]  /*8e00*/  MOV R0, UR33 ;  /* 0x0000002100007c02 */ /* 0x002fce0008000f00 */
.L_x_148:
[----:B-1----:R1:W2:Y:S02]  /*8e10*/  SYNCS.PHASECHK.TRANS64.TRYWAIT P0, [R0+URZ+0x10], R3 ;  /* 0x00001003000075a7 */ /* 0x0022a400080011ff */
[----:B--2---:R-:W-:Y:S05]  /*8e20*/  @!P0 NANOSLEEP.SYNCS 0x989680 ;  /* 0x009896800000895d */ /* 0x004fea0003900000 */
[----:B------:R-:W2:Y:S02]  /*8e30*/  @!P0 SYNCS.PHASECHK.TRANS64 P0, [R0+URZ+0x10], R3 ;  /* 0x00001003000085a7 */ /* 0x000ea400080010ff */
[----:B--2---:R-:W-:Y:S05]  /*8e40*/  @!P0 BRA `(.L_x_148) ;  /* 0xfffffffc00f08947 */ /* 0x004fea000383ffff */
[----:B------:R-:W-:Y:S05]  /*8e50*/  BRA `(.L_x_26) ;  /* 0xffffff8c00687947 */ /* 0x000fea000383ffff */
.L_x_34:
[----:B-1----:R-:W-:-:S07]  /*8e60*/  MOV R0, UR17 ;  /* 0x0000001100007c02 */ /* 0x002fce0008000f00 */
.L_x_149:
[----:B-1----:R1:W2:Y:S02]  /*8e70*/  SYNCS.PHASECHK.TRANS64.TRYWAIT P0, [R0+URZ+0x10], R3 ;  /* 0x00001003000075a7 */ /* 0x0022a400080011ff */
[----:B--2---:R-:W-:Y:S05]  /*8e80*/  @!P0 NANOSLEEP.SYNCS 0x989680 ;  /* 0x009896800000895d */ /* 0x004fea0003900000 */
[----:B------:R-:W2:Y:S02]  /*8e90*/  @!P0 SYNCS.PHASECHK.TRANS64 P0, [R0+URZ+0x10], R3 ;  /* 0x00001003000085a7 */ /* 0x000ea400080010ff */
[----:B--2---:R-:W-:Y:S05]  /*8ea0*/  @!P0 BRA `(.L_x_149) ;  /* 0xfffffffc00f08947 */ /* 0x004fea000383ffff */
[----:B------:R-:W-:Y:S05]  /*8eb0*/  BRA `(.L_x_33) ;  /* 0xffffff90002c7947 */ /* 0x000fea000383ffff */
.L_x_39:
[----:B-1----:R1:W2:Y:S02]  /*8ec0*/  SYNCS.PHASECHK.TRANS64.TRYWAIT P0, [R3+URZ+0x70], R0 ;  /* 0x00007000030075a7 */ /* 0x0022a400080011ff */
[----:B--2---:R-:W-:Y:S05]  /*8ed0*/  @!P0 NANOSLEEP.SYNCS 0x989680 ;  /* 0x009896800000895d */ /* 0x004fea0003900000 */
[----:B------:R-:W2:Y:S02]  /*8ee0*/  @!P0 SYNCS.PHASECHK.TRANS64 P0, [R3+URZ+0x70], R0 ;  /* 0x00007000030085a7 */ /* 0x000ea400080010ff */
[----:B--2---:R-:W-:Y:S05]  /*8ef0*/  @!P0 BRA `(.L_x_39) ;  /* 0xfffffffc00f08947 */ /* 0x004fea000383ffff */
[----:B------:R-:W-:Y:S05]  /*8f00*/  BRA `(.L_x_150) ;  /* 0xffffff9000d87947 */ /* 0x000fea000383ffff */
.L_x_43:
[----:B------:R-:W-:-:S07]  /*8f10*/  MOV R0, UR4 ;  /* 0x0000000400007c02 */ /* 0x000fce0008000f00 */
.L_x_151:
[----:B-1----:R1:W2:Y:S02]  /*8f20*/  SYNCS.PHASECHK.TRANS64.TRYWAIT P0, [R0+URZ], R2 ;  /* 0x00000002000075a7 */ /* 0x0022a400080011ff */
[----:B--2---:R-:W-:Y:S05]  /*8f30*/  @!P0 NANOSLEEP.SYNCS 0x989680 ;  /* 0x009896800000895d */ /* 0x004fea0003900000 */
[----:B------:R-:W2:Y:S02]  /*8f40*/  @!P0 SYNCS.PHASECHK.TRANS64 P0, [R0+URZ], R2 ;  /* 0x00000002000085a7 */ /* 0x000ea400080010ff */
[----:B--2---:R-:W-:Y:S05]  /*8f50*/  @!P0 BRA `(.L_x_151) ;  /* 0xfffffffc00f08947 */ /* 0x004fea000383ffff */
[----:B------:R-:W-:Y:S05]  /*8f60*/  BRA `(.L_x_152) ;  /* 0xffffff9800807947 */ /* 0x000fea000383ffff */
.L_x_46:
[----:B--2---:R2:W3:Y:S02]  /*8f70*/  SYNCS.PHASECHK.TRANS64.TRYWAIT P0, [R2+URZ+0xd0], R4 ;  /* 0x0000d004020075a7 */ /* 0x0044e400080011ff */
[----:B---3--:R-:W-:Y:S05]  /*8f80*/  @!P0 NANOSLEEP.SYNCS 0x989680 ;  /* 0x009896800000895d */ /* 0x008fea0003900000 */
[----:B------:R-:W3:Y:S02]  /*8f90*/  @!P0 SYNCS.PHASECHK.TRANS64 P0, [R2+URZ+0xd0], R4 ;  /* 0x0000d004020085a7 */ /* 0x000ee400080010ff */
[----:B---3--:R-:W-:Y:S05]  /*8fa0*/  @!P0 BRA `(.L_x_46) ;  /* 0xfffffffc00f08947 */ /* 0x008fea000383ffff */
[----:B------:R-:W-:Y:S05]  /*8fb0*/  BRA `(.L_x_153) ;  /* 0xffffff9800dc7947 */ /* 0x000fea000383ffff */
.L_x_47:
[----:B------:R-:W-:-:S07]  /*8fc0*/  MOV R2, UR4 ;  /* 0x0000000400027c02 */ /* 0x000fce0008000f00 */
.L_x_154:
[----:B--2---:R2:W3:Y:S02]  /*8fd0*/  SYNCS.PHASECHK.TRANS64.TRYWAIT P0, [R2+URZ+0x80], R5 ;  /* 0x00008005020075a7 */ /* 0x0044e400080011ff */
[----:B---3--:R-:W-:Y:S05]  /*8fe0*/  @!P0 NANOSLEEP.SYNCS 0x989680 ;  /* 0x009896800000895d */ /* 0x008fea0003900000 */
[----:B------:R-:W3:Y:S02]  /*8ff0*/  @!P0 SYNCS.PHASECHK.TRANS64 P0, [R2+URZ+0x80], R5 ;  /* 0x00008005020085a7 */ /* 0x000ee400080010ff */
[----:B---3--:R-:W-:Y:S05]  /*9000*/  @!P0 BRA `(.L_x_154) ;  /* 0xfffffffc00f08947 */ /* 0x008fea000383ffff */
[----:B------:R-:W-:Y:S05]  /*9010*/  BRA `(.L_x_155) ;  /* 0xffffff9800ec7947 */ /* 0x000fea000383ffff */
.L_x_48:
[----:B--2---:R2:W3:Y:S02]  /*9020*/  SYNCS.PHASECHK.TRANS64.TRYWAIT P1, [R2+URZ+0x70], R4 ;  /* 0x00007004020075a7 */ /* 0x0044e400080211ff */
[----:B---3--:R-:W-:Y:S05]  /*9030*/  @!P1 NANOSLEEP.SYNCS 0x989680 ;  /* 0x009896800000995d */ /* 0x008fea0003900000 */
[----:B------:R-:W3:Y:S02]  /*9040*/  @!P1 SYNCS.PHASECHK.TRANS64 P1, [R2+URZ+0x70], R4 ;  /* 0x00007004020095a7 */ /* 0x000ee400080210ff */
[----:B---3--:R-:W-:Y:S05]  /*9050*/  @!P1 BRA `(.L_x_48) ;  /* 0xfffffffc00f09947 */ /* 0x008fea000383ffff */
[----:B------:R-:W-:Y:S05]  /*9060*/  BRA `(.L_x_156) ;  /* 0xffffff9c001c7947 */ /* 0x000fea000383ffff */
.L_x_51:
[----:B------:R-:W-:-:S07]  /*9070*/  MOV R0, UR4 ;  /* 0x0000000400007c02 */ /* 0x000fce0008000f00 */
.L_x_157:
[----:B--2---:R2:W3:Y:S02]  /*9080*/  SYNCS.PHASECHK.TRANS64.TRYWAIT P0, [R0+URZ+0x80], R2 ;  /* 0x00008002000075a7 */ /* 0x0044e400080011ff */
[----:B---3--:R-:W-:Y:S05]  /*9090*/  @!P0 NANOSLEEP.SYNCS 0x989680 ;  /* 0x009896800000895d */ /* 0x008fea0003900000 */
[----:B------:R-:W3:Y:S02]  /*90a0*/  @!P0 SYNCS.PHASECHK.TRANS64 P0, [R0+URZ+0x80], R2 ;  /* 0x00008002000085a7 */ /* 0x000ee400080010ff */
[----:B---3--:R-:W-:Y:S05]  /*90b0*/  @!P0 BRA `(.L_x_157) ;  /* 0xfffffffc00f08947 */ /* 0x008fea000383ffff */
[----:B------:R-:W-:Y:S05]  /*90c0*/  BRA `(.L_x_50) ;  /* 0xffffff9c00707947 */ /* 0x000fea000383ffff */
.L_x_60:
[----:B--2---:R-:W-:-:S04]  /*90d0*/  MOV R5, UR5 ;  /* 0x0000000500057c02 */ /* 0x004fc80008000f00 */
[----:B------:R2:W3:Y:S03]  /*90e0*/  SYNCS.PHASECHK.TRANS64.TRYWAIT P0, [R5+URZ+0x8], R6 ;  /* 0x00000806050075a7 */ /* 0x0004e600080011ff */
[----:B---3--:R-:W-:Y:S05]  /*90f0*/  @!P0 NANOSLEEP.SYNCS 0x989680 ;  /* 0x009896800000895d */ /* 0x008fea0003900000 */
[----:B------:R-:W3:Y:S02]  /*9100*/  @!P0 SYNCS.PHASECHK.TRANS64 P0, [R5+URZ+0x8], R6 ;  /* 0x00000806050085a7 */ /* 0x000ee400080010ff */
[----:B---3--:R-:W-:Y:S05]  /*9110*/  @!P0 BRA `(.L_x_60) ;  /* 0xfffffffc00ec8947 */ /* 0x008fea000383ffff */
[----:B------:R-:W-:Y:S05]  /*9120*/  BRA `(.L_x_59) ;  /* 0xffffffa000247947 */ /* 0x000fea000383ffff */
.L_x_62:
[----:B------:R-:W-:Y:S01]  /*9130*/  BSSY B0, `(.L_x_158) ;  /* 0x0000006000007945 */ /* 0x000fe20003800000 */
[----:B------:R-:W-:-:S07]  /*9140*/  MOV R15, 0xffffffff ;  /* 0xffffffff000f7802 */ /* 0x000fce0000000f00 */
[----:B-12--5:R-:W-:Y:S05]  /*9150*/  WARPSYNC.COLLECTIVE R15, `(.L_x_159) ;  /* 0x000000000f0c7348 */ /* 0x026fea0003c00000 */
[----:B------:R-:W-:Y:S02]  /*9160*/  ELECT P6, UR79, PT ;  /* 0x00000000004f782f */ /* 0x000fe400038c0000 */
[----:B------:R-:W-:Y:S01]  /*9170*/  MOV R14, UR79 ;  /* 0x0000004f000e7c02 */ /* 0x000fe20008000f00 */
[----:B-12--5:R-:W-:Y:S10]  /*9180*/  ENDCOLLECTIVE ;  /* 0x000000000000791b */ /* 0x026ff40003800000 */
.L_x_159:
[----:B------:R-:W-:Y:S05]  /*9190*/  BSYNC B0 ;  /* 0x0000000000007941 */ /* 0x000fea0003800000 */
.L_x_158:
[----:B------:R-:W-:Y:S05]  /*91a0*/  BRA `(.L_x_160) ;  /* 0xffffffa000547947 */ /* 0x000fea000383ffff */
.L_x_64:
[----:B--2---:R-:W-:-:S04]  /*91b0*/  MOV R0, UR5 ;  /* 0x0000000500007c02 */ /* 0x004fc80008000f00 */
[----:B------:R2:W3:Y:S03]  /*91c0*/  SYNCS.PHASECHK.TRANS64.TRYWAIT P0, [R0+URZ+0x8], R4 ;  /* 0x00000804000075a7 */ /* 0x0004e600080011ff */
[----:B---3--:R-:W-:Y:S05]  /*91d0*/  @!P0 NANOSLEEP.SYNCS 0x989680 ;  /* 0x009896800000895d */ /* 0x008fea0003900000 */
[----:B------:R-:W3:Y:S02]  /*91e0*/  @!P0 SYNCS.PHASECHK.TRANS64 P0, [R0+URZ+0x8], R4 ;  /* 0x00000804000085a7 */ /* 0x000ee400080010ff */
[----:B---3--:R-:W-:Y:S05]  /*91f0*/  @!P0 BRA `(.L_x_64) ;  /* 0xfffffffc00ec8947 */ /* 0x008fea000383ffff */
[----:B------:R-:W-:Y:S05]  /*9200*/  BRA `(.L_x_63) ;  /* 0xffffffa000587947 */ /* 0x000fea000383ffff */
.L_x_65:
[----:B-1----:R1:W2:Y:S02]  /*9210*/  SYNCS.PHASECHK.TRANS64.TRYWAIT P0, [R0+URZ+0x70], R4 ;  /* 0x00007004000075a7 */ /* 0x0022a400080011ff */
[----:B--2---:R-:W-:Y:S05]  /*9220*/  @!P0 NANOSLEEP.SYNCS 0x989680 ;  /* 0x009896800000895d */ /* 0x004fea0003900000 */
[----:B------:R-:W2:Y:S02]  /*9230*/  @!P0 SYNCS.PHASECHK.TRANS64 P0, [R0+URZ+0x70], R4 ;  /* 0x00007004000085a7 */ /* 0x000ea400080010ff */
[----:B--2---:R-:W-:Y:S05]  /*9240*/  @!P0 BRA `(.L_x_65) ;  /* 0xfffffffc00f08947 */ /* 0x004fea000383ffff */
[----:B------:R-:W-:Y:S05]  /*9250*/  BRA `(.L_x_161) ;  /* 0xffffffa400407947 */ /* 0x000fea000383ffff */
.L_x_67:
[----:B------:R-:W-:-:S07]  /*9260*/  MOV R0, UR31 ;  /* 0x0000001f00007c02 */ /* 0x000fce0008000f00 */
.L_x_162:
[----:B-1----:R1:W2:Y:S02]  /*9270*/  SYNCS.PHASECHK.TRANS64.TRYWAIT P0, [R0+URZ+0xb0], R4 ;  /* 0x0000b004000075a7 */ /* 0x0022a400080011ff */
[----:B--2---:R-:W-:Y:S05]  /*9280*/  @!P0 NANOSLEEP.SYNCS 0x989680 ;  /* 0x009896800000895d */ /* 0x004fea0003900000 */
[----:B------:R-:W2:Y:S02]  /*9290*/  @!P0 SYNCS.PHASECHK.TRANS64 P0, [R0+URZ+0xb0], R4 ;  /* 0x0000b004000085a7 */ /* 0x000ea400080010ff */
[----:B--2---:R-:W-:Y:S05]  /*92a0*/  @!P0 BRA `(.L_x_162) ;  /* 0xfffffffc00f08947 */ /* 0x004fea000383ffff */
[----:B------:R-:W-:Y:S05]  /*92b0*/  BRA `(.L_x_163) ;  /* 0xffffffa4008c7947 */ /* 0x000fea000383ffff */
.L_x_70:
[----:B------:R-:W-:Y:S07]  /*92c0*/  MOV R0, UR5 ;  /* 0x0000000500007c02 */ /* 0x000fee0008000f00 */
.L_x_164:
[----:B-1----:R1:W2:Y:S02]  /*92d0*/  SYNCS.PHASECHK.TRANS64.TRYWAIT P0, [R0+URZ], R4 ;  /* 0x00000004000075a7 */ /* 0x0022a400080011ff */
[----:B--2---:R-:W-:Y:S05]  /*92e0*/  @!P0 NANOSLEEP.SYNCS 0x989680 ;  /* 0x009896800000895d */ /* 0x004fea0003900000 */
[----:B------:R-:W2:Y:S02]  /*92f0*/  @!P0 SYNCS.PHASECHK.TRANS64 P0, [R0+URZ], R4 ;  /* 0x00000004000085a7 */ /* 0x000ea400080010ff */
[----:B--2---:R-:W-:Y:S05]  /*9300*/  @!P0 BRA `(.L_x_164) ;  /* 0xfffffffc00f08947 */ /* 0x004fea000383ffff */
[----:B------:R-:W-:Y:S05]  /*9310*/  BRA `(.L_x_69) ;  /* 0xffffffa400a07947 */ /* 0x000fea000383ffff */
.L_x_74:
[----:B-1----:R-:W-:-:S07]  /*9320*/  MOV R0, UR4 ;  /* 0x0000000400007c02 */ /* 0x002fce0008000f00 */
.L_x_165:
[----:B-1----:R1:W2:Y:S02]  /*9330*/  SYNCS.PHASECHK.TRANS64.TRYWAIT P0, [R0+URZ], R2 ;  /* 0x00000002000075a7 */ /* 0x0022a400080011ff */
[----:B--2---:R-:W-:Y:S05]  /*9340*/  @!P0 NANOSLEEP.SYNCS 0x989680 ;  /* 0x009896800000895d */ /* 0x004fea0003900000 */
[----:B------:R-:W2:Y:S02]  /*9350*/  @!P0 SYNCS.PHASECHK.TRANS64 P0, [R0+URZ], R2 ;  /* 0x00000002000085a7 */ /* 0x000ea400080010ff */
[----:B--2---:R-:W-:Y:S05]  /*9360*/  @!P0 BRA `(.L_x_165) ;  /* 0xfffffffc00f08947 */ /* 0x004fea000383ffff */
[----:B------:R-:W-:Y:S05]  /*9370*/  BRA `(.L_x_166) ;  /* 0xffffffa800947947 */ /* 0x000fea000383ffff */
.L_x_75:
[----:B------:R-:W-:-:S07]  /*9380*/  MOV R0, UR5 ;  /* 0x0000000500007c02 */ /* 0x000fce0008000f00 */
.L_x_167:
[----:B-1----:R1:W2:Y:S02]  /*9390*/  SYNCS.PHASECHK.TRANS64.TRYWAIT P0, [R0+URZ], R3 ;  /* 0x00000003000075a7 */ /* 0x0022a400080011ff */
[----:B--2---:R-:W-:Y:S05]  /*93a0*/  @!P0 NANOSLEEP.SYNCS 0x989680 ;  /* 0x009896800000895d */ /* 0x004fea0003900000 */
[----:B------:R-:W2:Y:S02]  /*93b0*/  @!P0 SYNCS.PHASECHK.TRANS64 P0, [R0+URZ], R3 ;  /* 0x00000003000085a7 */ /* 0x000ea400080010ff */
[----:B--2---:R-:W-:Y:S05]  /*93c0*/  @!P0 BRA `(.L_x_167) ;  /* 0xfffffffc00f08947 */ /* 0x004fea000383ffff */
[----:B------:R-:W-:Y:S05]  /*93d0*/  BRA `(.L_x_168) ;  /* 0xffffffa800a07947 */ /* 0x000fea000383ffff */
.L_x_76:
[----:B------:R-:W-:-:S07]  /*93e0*/  MOV R0, UR5 ;  /* 0x0000000500007c02 */ /* 0x000fce0008000f00 */
.L_x_169:
[----:B-1----:R1:W2:Y:S02]  /*93f0*/  SYNCS.PHASECHK.TRANS64.TRYWAIT P0, [R0+URZ], R3 ;  /* 0x00000003000075a7 */ /* 0x0022a400080011ff */
[----:B--2---:R-:W-:Y:S05]  /*9400*/  @!P0 NANOSLEEP.SYNCS 0x989680 ;  /* 0x009896800000895d */ /* 0x004fea0003900000 */
[----:B------:R-:W2:Y:S02]  /*9410*/  @!P0 SYNCS.PHASECHK.TRANS64 P0, [R0+URZ], R3 ;  /* 0x00000003000085a7 */ /* 0x000ea400080010ff */
[----:B--2---:R-:W-:Y:S05]  /*9420*/  @!P0 BRA `(.L_x_169) ;  /* 0xfffffffc00f08947 */ /* 0x004fea000383ffff */
[----:B------:R-:W-:Y:S05]  /*9430*/  BRA `(.L_x_170) ;  /* 0xffffffa800ac7947 */ /* 0x000fea000383ffff */
.L_x_79:
[----:B------:R-:W-:-:S07]  /*9440*/  MOV R0, UR26 ;  /* 0x0000001a00007c02 */ /* 0x000fce0008000f00 */
.L_x_171:
[----:B-1----:R1:W2:Y:S02]  /*9450*/  SYNCS.PHASECHK.TRANS64.TRYWAIT P1, [R0+URZ+0xf0], R2 ;  /* 0x0000f002000075a7 */ /* 0x0022a400080211ff */
[----:B--2---:R-:W-:Y:S05]  /*9460*/  @!P1 NANOSLEEP.SYNCS 0x989680 ;  /* 0x009896800000995d */ /* 0x004fea0003900000 */
[----:B------:R-:W2:Y:S02]  /*9470*/  @!P1 SYNCS.PHASECHK.TRANS64 P1, [R0+URZ+0xf0], R2 ;  /* 0x0000f002000095a7 */ /* 0x000ea400080210ff */
[----:B--2---:R-:W-:Y:S05]  /*9480*/  @!P1 BRA `(.L_x_171) ;  /* 0xfffffffc00f09947 */ /* 0x004fea000383ffff */
[----:B------:R-:W-:Y:S05]  /*9490*/  BRA `(.L_x_172) ;  /* 0xffffffa800f87947 */ /* 0x000fea000383ffff */
.L_x_84:
[----:B--2---:R2:W3:Y:S02]  /*94a0*/  SYNCS.PHASECHK.TRANS64.TRYWAIT P0, [R8+URZ+0x70], R0 ;  /* 0x00007000080075a7 */ /* 0x0044e400080011ff */
[----:B---3--:R-:W-:Y:S05]  /*94b0*/  @!P0 NANOSLEEP.SYNCS 0x989680 ;  /* 0x009896800000895d */ /* 0x008fea0003900000 */
[----:B------:R-:W3:Y:S02]  /*94c0*/  @!P0 SYNCS.PHASECHK.TRANS64 P0, [R8+URZ+0x70], R0 ;  /* 0x00007000080085a7 */ /* 0x000ee400080010ff */
[----:B---3--:R-:W-:Y:S05]  /*94d0*/  @!P0 BRA `(.L_x_84) ;  /* 0xfffffffc00f08947 */ /* 0x008fea000383ffff */
[----:B------:R-:W-:Y:S05]  /*94e0*/  BRA `(.L_x_173) ;  /* 0xffffffb000307947 */ /* 0x000fea000383ffff */
.L_x_87:
[----:B--2---:R-:W-:Y:S07]  /*94f0*/  MOV R0, UR21 ;  /* 0x0000001500007c02 */ /* 0x004fee0008000f00 */
.L_x_174:
[----:B--2---:R2:W3:Y:S02]  /*9500*/  SYNCS.PHASECHK.TRANS64.TRYWAIT P1, [R0+URZ+0x68], R2 ;  /* 0x00006802000075a7 */ /* 0x0044e400080211ff */
[----:B---3--:R-:W-:Y:S05]  /*9510*/  @!P1 NANOSLEEP.SYNCS 0x989680 ;  /* 0x009896800000995d */ /* 0x008fea0003900000 */
[----:B------:R-:W3:Y:S02]  /*9520*/  @!P1 SYNCS.PHASECHK.TRANS64 P1, [R0+URZ+0x68], R2 ;  /* 0x00006802000095a7 */ /* 0x000ee400080210ff */
[----:B---3--:R-:W-:Y:S05]  /*9530*/  @!P1 BRA `(.L_x_174) ;  /* 0xfffffffc00f09947 */ /* 0x008fea000383ffff */
[----:B------:R-:W-:Y:S05]  /*9540*/  BRA `(.L_x_86) ;  /* 0xffffffb400ac7947 */ /* 0x000fea000383ffff */
.L_x_90:
[----:B--2---:R-:W-:Y:S07]  /*9550*/  MOV R0, UR21 ;  /* 0x0000001500007c02 */ /* 0x004fee0008000f00 */
.L_x_175:
[----:B--2---:R2:W3:Y:S02]  /*9560*/  SYNCS.PHASECHK.TRANS64.TRYWAIT P0, [R0+URZ+0x40], R4 ;  /* 0x00004004000075a7 */ /* 0x0044e400080011ff */
[----:B---3--:R-:W-:Y:S05]  /*9570*/  @!P0 NANOSLEEP.SYNCS 0x989680 ;  /* 0x009896800000895d */ /* 0x008fea0003900000 */
[----:B------:R-:W3:Y:S02]  /*9580*/  @!P0 SYNCS.PHASECHK.TRANS64 P0, [R0+URZ+0x40], R4 ;  /* 0x00004004000085a7 */ /* 0x000ee400080010ff */
[----:B---3--:R-:W-:Y:S05]  /*9590*/  @!P0 BRA `(.L_x_175) ;  /* 0xfffffffc00f08947 */ /* 0x008fea000383ffff */
[----:B------:R-:W-:Y:S05]  /*95a0*/  BRA `(.L_x_176) ;  /* 0xffffffb800047947 */ /* 0x000fea000383ffff */
.L_x_91:
[----:B------:R-:W-:Y:S07]  /*95b0*/  MOV R0, UR21 ;  /* 0x0000001500007c02 */ /* 0x000fee0008000f00 */
.L_x_177:
[----:B--2---:R2:W3:Y:S02]  /*95c0*/  SYNCS.PHASECHK.TRANS64.TRYWAIT P0, [R0+URZ+0x48], R4 ;  /* 0x00004804000075a7 */ /* 0x0044e400080011ff */
[----:B---3--:R-:W-:Y:S05]  /*95d0*/  @!P0 NANOSLEEP.SYNCS 0x989680 ;  /* 0x009896800000895d */ /* 0x008fea0003900000 */
[----:B------:R-:W3:Y:S02]  /*95e0*/  @!P0 SYNCS.PHASECHK.TRANS64 P0, [R0+URZ+0x48], R4 ;  /* 0x00004804000085a7 */ /* 0x000ee400080010ff */
[----:B---3--:R-:W-:Y:S05]  /*95f0*/  @!P0 BRA `(.L_x_177) ;  /* 0xfffffffc00f08947 */ /* 0x008fea000383ffff */
[----:B------:R-:W-:Y:S05]  /*9600*/  BRA `(.L_x_178) ;  /* 0xffffffb800607947 */ /* 0x000fea000383ffff */
.L_x_92:
[----:B------:R-:W-:Y:S07]  /*9610*/  MOV R0, UR21 ;  /* 0x0000001500007c02 */ /* 0x000fee0008000f00 */
.L_x_179:
[----:B--2---:R2:W3:Y:S02]  /*9620*/  SYNCS.PHASECHK.TRANS64.TRYWAIT P0, [R0+URZ+0x50], R4 ;  /* 0x00005004000075a7 */ /* 0x0044e400080011ff */
[----:B---3--:R-:W-:Y:S05]  /*9630*/  @!P0 NANOSLEEP.SYNCS 0x989680 ;  /* 0x009896800000895d */ /* 0x008fea0003900000 */
[----:B------:R-:W3:Y:S02]  /*9640*/  @!P0 SYNCS.PHASECHK.TRANS64 P0, [R0+URZ+0x50], R4 ;  /* 0x00005004000085a7 */ /* 0x000ee400080010ff */
[----:B---3--:R-:W-:Y:S05]  /*9650*/  @!P0 BRA `(.L_x_179) ;  /* 0xfffffffc00f08947 */ /* 0x008fea000383ffff */
[----:B------:R-:W-:Y:S05]  /*9660*/  BRA `(.L_x_180) ;  /* 0xffffffb800c07947 */ /* 0x000fea000383ffff */
.L_x_93:
[----:B------:R-:W-:Y:S07]  /*9670*/  MOV R0, UR21 ;  /* 0x0000001500007c02 */ /* 0x000fee0008000f00 */
.L_x_181:
[----:B--2---:R2:W3:Y:S02]  /*9680*/  SYNCS.PHASECHK.TRANS64.TRYWAIT P0, [R0+URZ+0x58], R4 ;  /* 0x00005804000075a7 */ /* 0x0044e400080011ff */
[----:B---3--:R-:W-:Y:S05]  /*9690*/  @!P0 NANOSLEEP.SYNCS 0x989680 ;  /* 0x009896800000895d */ /* 0x008fea0003900000 */
[----:B------:R-:W3:Y:S02]  /*96a0*/  @!P0 SYNCS.PHASECHK.TRANS64 P0, [R0+URZ+0x58], R4 ;  /* 0x00005804000085a7 */ /* 0x000ee400080010ff */
[----:B---3--:R-:W-:Y:S05]  /*96b0*/  @!P0 BRA `(.L_x_181) ;  /* 0xfffffffc00f08947 */ /* 0x008fea000383ffff */
[----:B------:R-:W-:Y:S05]  /*96c0*/  BRA `(.L_x_182) ;  /* 0xffffffbc00287947 */ /* 0x000fea000383ffff */
.L_x_95:
[----:B------:R-:W-:-:S07]  /*96d0*/  MOV R0, UR21 ;  /* 0x0000001500007c02 */ /* 0x000fce0008000f00 */
.L_x_183:
[----:B---3--:R3:W4:Y:S02]  /*96e0*/  SYNCS.PHASECHK.TRANS64.TRYWAIT P0, [R0+URZ+0x40], R2 ;  /* 0x00004002000075a7 */ /* 0x00872400080011ff */
[----:B----4-:R-:W-:Y:S05]  /*96f0*/  @!P0 NANOSLEEP.SYNCS 0x989680 ;  /* 0x009896800000895d */ /* 0x010fea0003900000 */
[----:B------:R-:W4:Y:S02]  /*9700*/  @!P0 SYNCS.PHASECHK.TRANS64 P0, [R0+URZ+0x40], R2 ;  /* 0x00004002000085a7 */ /* 0x000f2400080010ff */
[----:B----4-:R-:W-:Y:S05]  /*9710*/  @!P0 BRA `(.L_x_183) ;  /* 0xfffffffc00f08947 */ /* 0x010fea000383ffff */
[----:B------:R-:W-:Y:S05]  /*9720*/  BRA `(.L_x_184) ;  /* 0xffffffbc00b47947 */ /* 0x000fea000383ffff */
.L_x_96:
[----:B---3--:R-:W-:-:S07]  /*9730*/  MOV R0, UR21 ;  /* 0x0000001500007c02 */ /* 0x008fce0008000f00 */
.L_x_185:
[----:B---3--:R3:W4:Y:S02]  /*9740*/  SYNCS.PHASECHK.TRANS64.TRYWAIT P0, [R0+URZ+0x48], R2 ;  /* 0x00004802000075a7 */ /* 0x00872400080011ff */
[----:B----4-:R-:W-:Y:S05]  /*9750*/  @!P0 NANOSLEEP.SYNCS 0x989680 ;  /* 0x009896800000895d */ /* 0x010fea0003900000 */
[----:B------:R-:W4:Y:S02]  /*9760*/  @!P0 SYNCS.PHASECHK.TRANS64 P0, [R0+URZ+0x48], R2 ;  /* 0x00004802000085a7 */ /* 0x000f2400080010ff */
[----:B----4-:R-:W-:Y:S05]  /*9770*/  @!P0 BRA `(.L_x_185) ;  /* 0xfffffffc00f08947 */ /* 0x010fea000383ffff */
[----:B------:R-:W-:Y:S05]  /*9780*/  BRA `(.L_x_186) ;  /* 0xffffffbc00a47947 */ /* 0x000fea000383ffff */
.L_x_97:
[----:B---3--:R-:W-:-:S07]  /*9790*/  MOV R0, UR21 ;  /* 0x0000001500007c02 */ /* 0x008fce0008000f00 */
.L_x_187:
[----:B---3--:R3:W4:Y:S02]  /*97a0*/  SYNCS.PHASECHK.TRANS64.TRYWAIT P0, [R0+URZ+0x50], R2 ;  /* 0x00005002000075a7 */ /* 0x00872400080011ff */
[----:B----4-:R-:W-:Y:S05]  /*97b0*/  @!P0 NANOSLEEP.SYNCS 0x989680 ;  /* 0x009896800000895d */ /* 0x010fea0003900000 */
[----:B------:R-:W4:Y:S02]  /*97c0*/  @!P0 SYNCS.PHASECHK.TRANS64 P0, [R0+URZ+0x50], R2 ;  /* 0x00005002000085a7 */ /* 0x000f2400080010ff */
[----:B----4-:R-:W-:Y:S05]  /*97d0*/  @!P0 BRA `(.L_x_187) ;  /* 0xfffffffc00f08947 */ /* 0x010fea000383ffff */
[----:B------:R-:W-:Y:S05]  /*97e0*/  BRA `(.L_x_188) ;  /* 0xffffffbc00947947 */ /* 0x000fea000383ffff */
.L_x_99:
[----:B-1----:R1:W2:Y:S02]  /*97f0*/  SYNCS.PHASECHK.TRANS64.TRYWAIT P0, [R3+URZ+0x70], R0 ;  /* 0x00007000030075a7 */ /* 0x0022a400080011ff */
[----:B--2---:R-:W-:Y:S05]  /*9800*/  @!P0 NANOSLEEP.SYNCS 0x989680 ;  /* 0x009896800000895d */ /* 0x004fea0003900000 */
[----:B------:R-:W2:Y:S02]  /*9810*/  @!P0 SYNCS.PHASECHK.TRANS64 P0, [R3+URZ+0x70], R0 ;  /* 0x00007000030085a7 */ /* 0x000ea400080010ff */
[----:B--2---:R-:W-:Y:S05]  /*9820*/  @!P0 BRA `(.L_x_99) ;  /* 0xfffffffc00f08947 */ /* 0x004fea000383ffff */
[----:B------:R-:W-:Y:S05]  /*9830*/  BRA `(.L_x_189) ;  /* 0xffffffc000607947 */ /* 0x000fea000383ffff */
.L_x_110:
[----:B-1----:R-:W-:Y:S04]  /*9840*/  MOV R2, UR43 ;  /* 0x0000002b00027c02 */ /* 0x002fe80008000f00 */
[----:B------:R1:W2:Y:S03]  /*9850*/  SYNCS.PHASECHK.TRANS64.TRYWAIT P1, [R2+URZ+0x20], R3 ;  /* 0x00002003020075a7 */ /* 0x0002a600080211ff */
[----:B--2---:R-:W-:Y:S05]  /*9860*/  @!P1 NANOSLEEP.SYNCS 0x989680 ;  /* 0x009896800000995d */ /* 0x004fea0003900000 */
[----:B------:R-:W2:Y:S02]  /*9870*/  @!P1 SYNCS.PHASECHK.TRANS64 P1, [R2+URZ+0x20], R3 ;  /* 0x00002003020095a7 */ /* 0x000ea400080210ff */
[----:B--2---:R-:W-:Y:S05]  /*9880*/  @!P1 BRA `(.L_x_110) ;  /* 0xfffffffc00ec9947 */ /* 0x004fea000383ffff */
[----:B------:R-:W-:Y:S05]  /*9890*/  BRA `(.L_x_109) ;  /* 0xffffffcc00cc7947 */ /* 0x000fea000383ffff */
.L_x_112:
[----:B-1----:R1:W4:Y:S02]  /*98a0*/  SYNCS.PHASECHK.TRANS64.TRYWAIT P0, [R53+URZ+0x90], R0 ;  /* 0x00009000350075a7 */ /* 0x00232400080011ff */
[----:B----4-:R-:W-:Y:S05]  /*98b0*/  @!P0 NANOSLEEP.SYNCS 0x989680 ;  /* 0x009896800000895d */ /* 0x010fea0003900000 */
[----:B------:R-:W4:Y:S02]  /*98c0*/  @!P0 SYNCS.PHASECHK.TRANS64 P0, [R53+URZ+0x90], R0 ;  /* 0x00009000350085a7 */ /* 0x000f2400080010ff */
[----:B----4-:R-:W-:Y:S05]  /*98d0*/  @!P0 BRA `(.L_x_112) ;  /* 0xfffffffc00f08947 */ /* 0x010fea000383ffff */
[----:B------:R-:W-:Y:S05]  /*98e0*/  BRA `(.L_x_111) ;  /* 0xffffffcc00ec7947 */ /* 0x000fea000383ffff */
.L_x_121:
[----:B--2---:R2:W3:Y:S02]  /*98f0*/  SYNCS.PHASECHK.TRANS64.TRYWAIT P0, [R2+URZ+0x20], R0 ;  /* 0x00002000020075a7 */ /* 0x0044e400080011ff */
[----:B---3--:R-:W-:Y:S05]  /*9900*/  @!P0 NANOSLEEP.SYNCS 0x989680 ;  /* 0x009896800000895d */ /* 0x008fea0003900000 */
[----:B------:R-:W3:Y:S02]  /*9910*/  @!P0 SYNCS.PHASECHK.TRANS64 P0, [R2+URZ+0x20], R0 ;  /* 0x00002000020085a7 */ /* 0x000ee400080010ff */
[----:B---3--:R-:W-:Y:S05]  /*9920*/  @!P0 BRA `(.L_x_121) ;  /* 0xfffffffc00f08947 */ /* 0x008fea000383ffff */
[----:B------:R-:W-:Y:S05]  /*9930*/  BRA `(.L_x_120) ;  /* 0xffffffd400fc7947 */ /* 0x000fea000383ffff */
.L_x_129:
[----:B--2---:R2:W3:Y:S02]  /*9940*/  SYNCS.PHASECHK.TRANS64.TRYWAIT P0, [R2+URZ+0x20], R4 ;  /* 0x00002004020075a7 */ /* 0x0044e400080011ff */
[----:B---3--:R-:W-:Y:S05]  /*9950*/  @!P0 NANOSLEEP.SYNCS 0x989680 ;  /* 0x009896800000895d */ /* 0x008fea0003900000 */
[----:B------:R-:W3:Y:S02]  /*9960*/  @!P0 SYNCS.PHASECHK.TRANS64 P0, [R2+URZ+0x20], R4 ;  /* 0x00002004020085a7 */ /* 0x000ee400080010ff */
[----:B---3--:R-:W-:Y:S05]  /*9970*/  @!P0 BRA `(.L_x_129) ;  /* 0xfffffffc00f08947 */ /* 0x008fea000383ffff */
[----:B------:R-:W-:Y:S05]  /*9980*/  BRA `(.L_x_128) ;  /* 0xffffffe0001c7947 */ /* 0x000fea000383ffff */
.L_x_137:
[----:B--2---:R2:W3:Y:S02]  /*9990*/  SYNCS.PHASECHK.TRANS64.TRYWAIT P0, [R3+URZ+0x20], R0 ;  /* 0x00002000030075a7 */ /* 0x0044e400080011ff */
[----:B---3--:R-:W-:Y:S05]  /*99a0*/  @!P0 NANOSLEEP.SYNCS 0x989680 ;  /* 0x009896800000895d */ /* 0x008fea0003900000 */
[----:B------:R-:W3:Y:S02]  /*99b0*/  @!P0 SYNCS.PHASECHK.TRANS64 P0, [R3+URZ+0x20], R0 ;  /* 0x00002000030085a7 */ /* 0x000ee400080010ff */
[----:B---3--:R-:W-:Y:S05]  /*99c0*/  @!P0 BRA `(.L_x_137) ;  /* 0xfffffffc00f08947 */ /* 0x008fea000383ffff */
[----:B------:R-:W-:Y:S05]  /*99d0*/  BRA `(.L_x_136) ;  /* 0xffffffe8003c7947 */ /* 0x000fea000383ffff */
        .weak           $__internal_0_$__cuda_sm10x_tcgen05_guardrail_trap_col_being_dealloced_not_returned_by_alloc
        .type           $__internal_0_$__cuda_sm10x_tcgen05_guardrail_trap_col_being_dealloced_not_returned_by_alloc,@function
        .size           $__internal_0_$__cuda_sm10x_tcgen05_guardrail_trap_col_being_dealloced_not_returned_by_alloc,($__internal_1_$__cuda_sm10x_tcgen05_guardrail_trap_phase_invalid_during_alloc - $__internal_0_$__cuda_sm10x_tcgen05_guardrail_trap_col_being_dealloced_not_returned_by_alloc)
$__internal_0_$__cuda_sm10x_tcgen05_guardrail_trap_col_being_dealloced_not_returned_by_alloc:
[----:B------:R-:W-:Y:S05]  /*99e0*/  BPT.TRAP 0x1 ;  /* 0x000000040000795c */ /* 0x000fea0000300000 */
[----:B------:R-:W-:-:S04]  /*99f0*/  HFMA2 R3, -RZ, RZ, 0, 0 ;  /* 0x00000000ff037431 */ /* 0x000fc800000001ff */
[----:B------:R-:W-:Y:S05]  /*9a00*/  RET.REL.NODEC R2 `(_ZN7cutlass13device_kernelINS_4gemm6kernel13GemmUniversalIN4cute5tupleIJiiiiEEENS1_10collective13CollectiveMmaINS1_35MainloopSm100TmaUmmaWarpSpecializedILi2ELi2ELi4ENS5_IJNS4_1CILi8EEENSA_ILi1EEESC_EEEEENS5_IJNSA_ILi128EEESF_NSA_ILi64EEEEEENS_6half_tENS5_IJSC_llEEESI_NS5_IJlSC_lEEENS4_8TiledMMAINS4_8MMA_AtomIJNS4_26SM100_MMA_F16BF16_2x1SM_SSISI_SI_fLi128ELi128ELNS4_4UMMA5MajorE1ELSP_0ELNSO_7ScaleInE0ELSQ_0EEEEEENS4_6LayoutINS5_IJSC_SC_SC_EEENS5_IJNSA_ILi0EEESV_SV_EEEEENS5_IJNS4_10UnderscoreESY_SY_EEEEENS4_18SM100_TMA_2SM_LOADENS4_14ComposedLayoutINS4_7SwizzleILi3ELi4ELi3EEENS4_18smem_ptr_flag_bitsILi16EEENST_INS5_IJSG_SB_EEENS5_IJSC_SG_EEEEEEEvNS4_8identityENS4_28SM100_TMA_2SM_LOAD_MULTICASTENS12_IS14_S16_NST_INS5_IJSB_SG_EEENS5_IJSG_SC_EEEEEEEvS1B_EENS_8epilogue10collective18CollectiveEpilogueINS1I_23Sm100TmaWarpSpecializedILi4ELi2ELi16ELb1ELb0EEEJNS5_IJSG_SF_SG_EEENS5_IJNST_ISG_SC_EENST_INS5_IJNSA_ILi16EEENSA_ILi2EEEEEES18_EEEEESI_SK_SI_SK_NS1I_6fusion15FusionCallbacksIS1M_NS1U_17LinearCombinationISI_fSI_fLNS_15FloatRoundStyleE2EEES1N_S1T_JEEENS4_5SM1004TMEM4LOAD26SM100_TMEM_LOAD_32dp32b16xENS4_13SM90_TMA_LOADENS12_INS13_ILi1ELi4ELi3EEES16_NST_INS5_IJSB_S1P_EEENS5_IJS1P_SC_EEEEEEENS4_39AutoVectorizingCopyWithAssumedAlignmentILi128EEENS4_14SM90_TMA_STOREES29_S2B_S2B_EEEvvEEEEvNT_6ParamsE) ;  /* 0xffffff64027c7950 */ /* 0x000fea0003c3ffff */
        .weak           $__internal_1_$__cuda_sm10x_tcgen05_guardrail_trap_phase_invalid_during_alloc
        .type           $__internal_1_$__cuda_sm10x_tcgen05_guardrail_trap_phase_invalid_during_alloc,@function
        .size           $__internal_1_$__cuda_sm10x_tcgen05_guardrail_trap_phase_invalid_during_alloc,($__internal_2_$__cuda_sm10x_tcgen05_guardrail_trap_unallocated_columns_being_dealloced - $__internal_1_$__cuda_sm10x_tcgen05_guardrail_trap_phase_invalid_during_alloc)
$__internal_1_$__cuda_sm10x_tcgen05_guardrail_trap_phase_invalid_during_alloc:
[----:B------:R-:W-:Y:S05]  /*9a10*/  BPT.TRAP 0x1 ;  /* 0x000000040000795c */ /* 0x000fea0000300000 */
[----:B------:R-:W-:-:S04]  /*9a20*/  MOV R5, 0x0 ;  /* 0x0000000000057802 */ /* 0x000fc80000000f00 */
[----:B------:R-:W-:Y:S05]  /*9a30*/  RET.REL.NODEC R4 `(_ZN7cutlass13device_kernelINS_4gemm6kernel13GemmUniversalIN4cute5tupleIJiiiiEEENS1_10collective13CollectiveMmaINS1_35MainloopSm100TmaUmmaWarpSpecializedILi2ELi2ELi4ENS5_IJNS4_1CILi8EEENSA_ILi1EEESC_EEEEENS5_IJNSA_ILi128EEESF_NSA_ILi64EEEEEENS_6half_tENS5_IJSC_llEEESI_NS5_IJlSC_lEEENS4_8TiledMMAINS4_8MMA_AtomIJNS4_26SM100_MMA_F16BF16_2x1SM_SSISI_SI_fLi128ELi128ELNS4_4UMMA5MajorE1ELSP_0ELNSO_7ScaleInE0ELSQ_0EEEEEENS4_6LayoutINS5_IJSC_SC_SC_EEENS5_IJNSA_ILi0EEESV_SV_EEEEENS5_IJNS4_10UnderscoreESY_SY_EEEEENS4_18SM100_TMA_2SM_LOADENS4_14ComposedLayoutINS4_7SwizzleILi3ELi4ELi3EEENS4_18smem_ptr_flag_bitsILi16EEENST_INS5_IJSG_SB_EEENS5_IJSC_SG_EEEEEEEvNS4_8identityENS4_28SM100_TMA_2SM_LOAD_MULTICASTENS12_IS14_S16_NST_INS5_IJSB_SG_EEENS5_IJSG_SC_EEEEEEEvS1B_EENS_8epilogue10collective18CollectiveEpilogueINS1I_23Sm100TmaWarpSpecializedILi4ELi2ELi16ELb1ELb0EEEJNS5_IJSG_SF_SG_EEENS5_IJNST_ISG_SC_EENST_INS5_IJNSA_ILi16EEENSA_ILi2EEEEEES18_EEEEESI_SK_SI_SK_NS1I_6fusion15FusionCallbacksIS1M_NS1U_17LinearCombinationISI_fSI_fLNS_15FloatRoundStyleE2EEES1N_S1T_JEEENS4_5SM1004TMEM4LOAD26SM100_TMEM_LOAD_32dp32b16xENS4_13SM90_TMA_LOADENS12_INS13_ILi1ELi4ELi3EEES16_NST_INS5_IJSB_S1P_EEENS5_IJS1P_SC_EEEEEEENS4_39AutoVectorizingCopyWithAssumedAlignmentILi128EEENS4_14SM90_TMA_STOREES29_S2B_S2B_EEEvvEEEEvNT_6ParamsE) ;  /* 0xffffff6404707950 */ /* 0x000fea0003c3ffff */
        .weak           $__internal_2_$__cuda_sm10x_tcgen05_guardrail_trap_unallocated_columns_being_dealloced
        .type           $__internal_2_$__cuda_sm10x_tcgen05_guardrail_trap_unallocated_columns_being_dealloced,@function
        .size           $__internal_2_$__cuda_sm10x_tcgen05_guardrail_trap_unallocated_columns_being_dealloced,(.L_x_191 - $__internal_2_$__cuda_sm10x_tcgen05_guardrail_trap_unallocated_columns_being_dealloced)
$__internal_2_$__cuda_sm10x_tcgen05_guardrail_trap_unallocated_columns_being_dealloced:
[----:B------:R-:W-:Y:S05]  /*9a40*/  BPT.TRAP 0x1 ;  /* 0x000000040000795c */ /* 0x000fea0000300000 */
[----:B------:R-:W-:-:S04]  /*9a50*/  HFMA2 R3, -RZ, RZ, 0, 0 ;  /* 0x00000000ff037431 */ /* 0x000fc800000001ff */
[----:B------:R-:W-:Y:S05]  /*9a60*/  RET.REL.NODEC R2 `(_ZN7cutlass13device_kernelINS_4gemm6kernel13GemmUniversalIN4cute5tupleIJiiiiEEENS1_10collective13CollectiveMmaINS1_35MainloopSm100TmaUmmaWarpSpecializedILi2ELi2ELi4ENS5_IJNS4_1CILi8EEENSA_ILi1EEESC_EEEEENS5_IJNSA_ILi128EEESF_NSA_ILi64EEEEEENS_6half_tENS5_IJSC_llEEESI_NS5_IJlSC_lEEENS4_8TiledMMAINS4_8MMA_AtomIJNS4_26SM100_MMA_F16BF16_2x1SM_SSISI_SI_fLi128ELi128ELNS4_4UMMA5MajorE1ELSP_0ELNSO_7ScaleInE0ELSQ_0EEEEEENS4_6LayoutINS5_IJSC_SC_SC_EEENS5_IJNSA_ILi0EEESV_SV_EEEEENS5_IJNS4_10UnderscoreESY_SY_EEEEENS4_18SM100_TMA_2SM_LOADENS4_14ComposedLayoutINS4_7SwizzleILi3ELi4ELi3EEENS4_18smem_ptr_flag_bitsILi16EEENST_INS5_IJSG_SB_EEENS5_IJSC_SG_EEEEEEEvNS4_8identityENS4_28SM100_TMA_2SM_LOAD_MULTICASTENS12_IS14_S16_NST_INS5_IJSB_SG_EEENS5_IJSG_SC_EEEEEEEvS1B_EENS_8epilogue10collective18CollectiveEpilogueINS1I_23Sm100TmaWarpSpecializedILi4ELi2ELi16ELb1ELb0EEEJNS5_IJSG_SF_SG_EEENS5_IJNST_ISG_SC_EENST_INS5_IJNSA_ILi16EEENSA_ILi2EEEEEES18_EEEEESI_SK_SI_SK_NS1I_6fusion15FusionCallbacksIS1M_NS1U_17LinearCombinationISI_fSI_fLNS_15FloatRoundStyleE2EEES1N_S1T_JEEENS4_5SM1004TMEM4LOAD26SM100_TMEM_LOAD_32dp32b16xENS4_13SM90_TMA_LOADENS12_INS13_ILi1ELi4ELi3EEES16_NST_INS5_IJSB_S1P_EEENS5_IJS1P_SC_EEEEEEENS4_39AutoVectorizingCopyWithAssumedAlignmentILi128EEENS4_14SM90_TMA_STOREES29_S2B_S2B_EEEvvEEEEvNT_6ParamsE) ;  /* 0xffffff6402647950 */ /* 0x000fea0003c3ffff */
.L_x_190:
[----:B------:R-:W-:-:S00]  /*9a70*/  BRA `(.L_x_190) ;  /* 0xfffffffc00fc7947 */ /* 0x000fc0000383ffff */
[----:B------:R-:W-:-:S00]  /*9a80*/  NOP ;  /* 0x0000000000007918 */ /* 0x000fc00000000000 */
[----:B------:R-:W-:-:S00]  /*9a90*/  NOP ;  /* 0x0000000000007918 */ /* 0x000fc00000000000 */
[----:B------:R-:W-:-:S00]  /*9aa0*/  NOP ;  /* 0x0000000000007918 */ /* 0x000fc00000000000 */
[----:B------:R-:W-:-:S00]  /*9ab0*/  NOP ;  /* 0x0000000000007918 */ /* 0x000fc00000000000 */
[----:B------:R-:W-:-:S00]  /*9ac0*/  NOP ;  /* 0x0000000000007918 */ /* 0x000fc00000000000 */
[----:B------:R-:W-:-:S00]  /*9ad0*/  NOP ;  /* 0x0000000000007918 */ /* 0x000fc00000000000 */
[----:B------:R-:W-:-:S00]  /*9ae0*/  NOP ;  /* 0x0000000000007918 */ /* 0x000fc00000000000 */
[----:B------:R-:W-:-:S00]  /*9af0*/  NOP ;  /* 0x0000000000007918 */ /* 0x000fc00000000000 */
.L_x_191:


//--------------------- .nv.global.init           --------------------------
	.section	.nv.global.init,"aw",@progbits
.nv.global.init:
	.type		$str$27,@object
	.size		$str$27,($str$28 - $str$27)
$str$27:
        /*0000*/ 	.byte	0x28, 0x61, 0x64, 0x64, 0x72, 0x65, 0x73, 0x73, 0x20, 0x26, 0x20, 0x6d, 0x61, 0x73, 0x6b, 0x29
        /*0010*/ 	.byte	0x20, 0x3d, 0x3d, 0x20, 0x30, 0x00
	.type		$str$28,@object
	.size		$str$28,($str$26 - $str$28)
$str$28:
        /*0016*/ 	.byte	0x2f, 0x74, 0x6d, 0x70, 0x2f, 0x63, 0x75, 0x74, 0x6c, 0x61, 0x73, 0x73, 0x5f, 0x73, 0x77, 0x65
        /*0026*/ 	.byte	0x65, 0x70, 0x5f, 0x73, 0x72, 0x63, 0x2f, 0x69, 0x6e, 0x63, 0x6c, 0x75, 0x64, 0x65, 0x2f, 0x63
        /*0036*/ 	.byte	0x75, 0x74, 0x65, 0x2f, 0x70, 0x6f, 0x69, 0x6e, 0x74, 0x65, 0x72, 0x5f, 0x66, 0x6c, 0x61, 0x67
        /*0046*/ 	.byte	0x67, 0x65, 0x64, 0x2e, 0x68, 0x70, 0x70, 0x00
	.type		$str$26,@object
	.size		$str$26,($str$25 - $str$26)
$str$26:
        /*004e*/ 	.byte	0x2f, 0x74, 0x6d, 0x70, 0x2f, 0x63, 0x75, 0x74, 0x6c, 0x61, 0x73, 0x73, 0x5f, 0x73, 0x77, 0x65
        /*005e*/ 	.byte	0x65, 0x70, 0x5f, 0x73, 0x72, 0x63, 0x2f, 0x69, 0x6e, 0x63, 0x6c, 0x75, 0x64, 0x65, 0x2f, 0x63
        /*006e*/ 	.byte	0x75, 0x74, 0x65, 0x2f, 0x61, 0x74, 0x6f, 0x6d, 0x2f, 0x63, 0x6f, 0x70, 0x79, 0x5f, 0x74, 0x72
        /*007e*/ 	.byte	0x61, 0x69, 0x74, 0x73, 0x5f, 0x73, 0x6d, 0x31, 0x30, 0x30, 0x2e, 0x68, 0x70, 0x70, 0x00
	.type		$str$25,@object
	.size		$str$25,(__unnamed_1 - $str$25)
$str$25:
        /*008d*/ 	.byte	0x28, 0x28, 0x75, 0x69, 0x6e, 0x74, 0x33, 0x32, 0x5f, 0x74, 0x28, 0x74, 0x68, 0x72, 0x65, 0x61
        /*009d*/ 	.byte	0x64, 0x49, 0x64, 0x78, 0x2e, 0x78, 0x29, 0x20, 0x2f, 0x20, 0x33, 0x32, 0x29, 0x20, 0x25, 0x20
        /*00ad*/ 	.byte	0x34, 0x29, 0x20, 0x3d, 0x3d, 0x20, 0x28, 0x28, 0x28, 0x74, 0x6d, 0x65, 0x6d, 0x5f, 0x61, 0x64
        /*00bd*/ 	.byte	0x64, 0x72, 0x20, 0x3e, 0x3e, 0x20, 0x31, 0x36, 0x29, 0x20, 0x2f, 0x20, 0x33, 0x32, 0x29, 0x20
        /*00cd*/ 	.byte	0x25, 0x20, 0x34, 0x29, 0x00
	.type		__unnamed_1,@object
	.size		__unnamed_1,(__unnamed_2 - __unnamed_1)
__unnamed_1:
        /*00d2*/ 	.byte	0x61, 0x75, 0x74, 0x6f, 0x20, 0x63, 0x75, 0x74, 0x65, 0x3a, 0x3a, 0x61, 0x73, 0x5f, 0x70, 0x6f
        /* <DEDUP_REMOVED lines=24> */
        /*0262*/ 	.byte	0x34, 0x38, 0x3e, 0x3e, 0x3e, 0x3e, 0x5d, 0x00
	.type		__unnamed_2,@object
	.size		__unnamed_2,(.L_2 - __unnamed_2)
__unnamed_2:
        /* <DEDUP_REMOVED lines=40> */
        /*04ea*/ 	.byte	0x3a, 0x3a, 0x43, 0x3c, 0x30, 0x3e, 0x3e, 0x3e, 0x3e, 0x5d, 0x00
.L_2:


//--------------------- .nv.shared._ZN7cutlass13device_kernelINS_4gemm6kernel13GemmUniversalIN4cute5tupleIJiiiiEEENS1_10collective13CollectiveMmaINS1_35MainloopSm100TmaUmmaWarpSpecializedILi2ELi2ELi4ENS5_IJNS4_1CILi8EEENSA_ILi1EEESC_EEEEENS5_IJNSA_ILi128EEESF_NSA_ILi64EEEEEENS_6half_tENS5_IJSC_llEEESI_NS5_IJlSC_lEEENS4_8TiledMMAINS4_8MMA_AtomIJNS4_26SM100_MMA_F16BF16_2x1SM_SSISI_SI_fLi128ELi128ELNS4_4UMMA5MajorE1ELSP_0ELNSO_7ScaleInE0ELSQ_0EEEEEENS4_6LayoutINS5_IJSC_SC_SC_EEENS5_IJNSA_ILi0EEESV_SV_EEEEENS5_IJNS4_10UnderscoreESY_SY_EEEEENS4_18SM100_TMA_2SM_LOADENS4_14ComposedLayoutINS4_7SwizzleILi3ELi4ELi3EEENS4_18smem_ptr_flag_bitsILi16EEENST_INS5_IJSG_SB_EEENS5_IJSC_SG_EEEEEEEvNS4_8identityENS4_28SM100_TMA_2SM_LOAD_MULTICASTENS12_IS14_S16_NST_INS5_IJSB_SG_EEENS5_IJSG_SC_EEEEEEEvS1B_EENS_8epilogue10collective18CollectiveEpilogueINS1I_23Sm100TmaWarpSpecializedILi4ELi2ELi16ELb1ELb0EEEJNS5_IJSG_SF_SG_EEENS5_IJNST_ISG_SC_EENST_INS5_IJNSA_ILi16EEENSA_ILi2EEEEEES18_EEEEESI_SK_SI_SK_NS1I_6fusion15FusionCallbacksIS1M_NS1U_17LinearCombinationISI_fSI_fLNS_15FloatRoundStyleE2EEES1N_S1T_JEEENS4_5SM1004TMEM4LOAD26SM100_TMEM_LOAD_32dp32b16xENS4_13SM90_TMA_LOADENS12_INS13_ILi1ELi4ELi3EEES16_NST_INS5_IJSB_S1P_EEENS5_IJS1P_SC_EEEEEEENS4_39AutoVectorizingCopyWithAssumedAlignmentILi128EEENS4_14SM90_TMA_STOREES29_S2B_S2B_EEEvvEEEEvNT_6ParamsE --------------------------
	.section	.nv.shared._ZN7cutlass13device_kernelINS_4gemm6kernel13GemmUniversalIN4cute5tupleIJiiiiEEENS1_10collective13CollectiveMmaINS1_35MainloopSm100TmaUmmaWarpSpecializedILi2ELi2ELi4ENS5_IJNS4_1CILi8EEENSA_ILi1EEESC_EEEEENS5_IJNSA_ILi128EEESF_NSA_ILi64EEEEEENS_6half_tENS5_IJSC_llEEESI_NS5_IJlSC_lEEENS4_8TiledMMAINS4_8MMA_AtomIJNS4_26SM100_MMA_F16BF16_2x1SM_SSISI_SI_fLi128ELi128ELNS4_4UMMA5MajorE1ELSP_0ELNSO_7ScaleInE0ELSQ_0EEEEEENS4_6LayoutINS5_IJSC_SC_SC_EEENS5_IJNSA_ILi0EEESV_SV_EEEEENS5_IJNS4_10UnderscoreESY_SY_EEEEENS4_18SM100_TMA_2SM_LOADENS4_14ComposedLayoutINS4_7SwizzleILi3ELi4ELi3EEENS4_18smem_ptr_flag_bitsILi16EEENST_INS5_IJSG_SB_EEENS5_IJSC_SG_EEEEEEEvNS4_8identityENS4_28SM100_TMA_2SM_LOAD_MULTICASTENS12_IS14_S16_NST_INS5_IJSB_SG_EEENS5_IJSG_SC_EEEEEEEvS1B_EENS_8epilogue10collective18CollectiveEpilogueINS1I_23Sm100TmaWarpSpecializedILi4ELi2ELi16ELb1ELb0EEEJNS5_IJSG_SF_SG_EEENS5_IJNST_ISG_SC_EENST_INS5_IJNSA_ILi16EEENSA_ILi2EEEEEES18_EEEEESI_SK_SI_SK_NS1I_6fusion15FusionCallbacksIS1M_NS1U_17LinearCombinationISI_fSI_fLNS_15FloatRoundStyleE2EEES1N_S1T_JEEENS4_5SM1004TMEM4LOAD26SM100_TMEM_LOAD_32dp32b16xENS4_13SM90_TMA_LOADENS12_INS13_ILi1ELi4ELi3EEES16_NST_INS5_IJSB_S1P_EEENS5_IJS1P_SC_EEEEEEENS4_39AutoVectorizingCopyWithAssumedAlignmentILi128EEENS4_14SM90_TMA_STOREES29_S2B_S2B_EEEvvEEEEvNT_6ParamsE,"aw",@nobits
	.sectionflags	@""
	.align	16
	.zero		1024


//--------------------- .nv.shared.reserved.0     --------------------------
	.section	.nv.shared.reserved.0,"aw",@nobits
	.weak		__nv_reservedSMEM_offset_0_alias
	.size		__nv_reservedSMEM_offset_0_alias, 0, 64
	.other		__nv_reservedSMEM_offset_0_alias,@"STO_CUDA_RESERVED_SHARED STV_DEFAULT"
__nv_reservedSMEM_offset_0_alias:
	.zero		0
.nv.shared.reserved.0:
	.zero		64
	.weak		__nv_reservedSMEM_tcgen05_partition
	.type		__nv_reservedSMEM_tcgen05_partition,@object
	.size		__nv_reservedSMEM_tcgen05_partition,(.L_0 - __nv_reservedSMEM_tcgen05_partition)
__nv_reservedSMEM_tcgen05_partition:
	.zero		32
.L_0:


//--------------------- .nv.global                --------------------------
	.section	.nv.global,"aw",@nobits
.nv.global:
	.type		_ZN40_INTERNAL_bc6ecba0_4_k_cu_1657db94_414164cute1_E,@object
	.size		_ZN40_INTERNAL_bc6ecba0_4_k_cu_1657db94_414164cute1_E,(_ZN40_INTERNAL_bc6ecba0_4_k_cu_1657db94_414164cuda3std3__45__cpo6cbeginE - _ZN40_INTERNAL_bc6ecba0_4_k_cu_1657db94_414164cute1_E)
_ZN40_INTERNAL_bc6ecba0_4_k_cu_1657db94_414164cute1_E:
	.zero		1
	.type		_ZN40_INTERNAL_bc6ecba0_4_k_cu_1657db94_414164cuda3std3__45__cpo6cbeginE,@object
	.size		_ZN40_INTERNAL_bc6ecba0_4_k_cu_1657db94_414164cuda3std3__45__cpo6cbeginE,(_ZN40_INTERNAL_bc6ecba0_4_k_cu_1657db94_414164cuda3std3__48in_placeE - _ZN40_INTERNAL_bc6ecba0_4_k_cu_1657db94_414164cuda3std3__45__cpo6cbeginE)
_ZN40_INTERNAL_bc6ecba0_4_k_cu_1657db94_414164cuda3std3__45__cpo6cbeginE:
	.zero		1
	.type		_ZN40_INTERNAL_bc6ecba0_4_k_cu_1657db94_414164cuda3std3__48in_placeE,@object
	.size		_ZN40_INTERNAL_bc6ecba0_4_k_cu_1657db94_414164cuda3std3__48in_placeE,(_ZN40_INTERNAL_bc6ecba0_4_k_cu_1657db94_414164cuda3std6ranges3__45__cpo9iter_moveE - _ZN40_INTERNAL_bc6ecba0_4_k_cu_1657db94_414164cuda3std3__48in_placeE)
_ZN40_INTERNAL_bc6ecba0_4_k_cu_1657db94_414164cuda3std3__48in_placeE:
	.zero		1
	.type		_ZN40_INTERNAL_bc6ecba0_4_k_cu_1657db94_414164cuda3std6ranges3__45__cpo9iter_moveE,@object
	.size		_ZN40_INTERNAL_bc6ecba0_4_k_cu_1657db94_414164cuda3std6ranges3__45__cpo9iter_moveE,(_ZN40_INTERNAL_bc6ecba0_4_k_cu_1657db94_414164cuda3std3__45__cpo5beginE - _ZN40_INTERNAL_bc6ecba0_4_k_cu_1657db94_414164cuda3std6ranges3__45__cpo9iter_moveE)
_ZN40_INTERNAL_bc6ecba0_4_k_cu_1657db94_414164cuda3std6ranges3__45__cpo9iter_moveE:
	.zero		1
	.type		_ZN40_INTERNAL_bc6ecba0_4_k_cu_1657db94_414164cuda3std3__45__cpo5beginE,@object
	.size		_ZN40_INTERNAL_bc6ecba0_4_k_cu_1657db94_414164cuda3std3__45__cpo5beginE,(_ZN40_INTERNAL_bc6ecba0_4_k_cu_1657db94_414164cuda3std3__442_GLOBAL__N__bc6ecba0_4_k_cu_1657db94_414166ignoreE - _ZN40_INTERNAL_bc6ecba0_4_k_cu_1657db94_414164cuda3std3__45__cpo5beginE)
_ZN40_INTERNAL_bc6ecba0_4_k_cu_1657db94_414164cuda3std3__45__cpo5beginE:
	.zero		1
	.type		_ZN40_INTERNAL_bc6ecba0_4_k_cu_1657db94_414164cuda3std3__442_GLOBAL__N__bc6ecba0_4_k_cu_1657db94_414166ignoreE,@object
	.size		_ZN40_INTERNAL_bc6ecba0_4_k_cu_1657db94_414164cuda3std3__442_GLOBAL__N__bc6ecba0_4_k_cu_1657db94_414166ignoreE,(_ZN40_INTERNAL_bc6ecba0_4_k_cu_1657db94_414164cute7productE - _ZN40_INTERNAL_bc6ecba0_4_k_cu_1657db94_414164cuda3std3__442_GLOBAL__N__bc6ecba0_4_k_cu_1657db94_414166ignoreE)
_ZN40_INTERNAL_bc6ecba0_4_k_cu_1657db94_414164cuda3std3__442_GLOBAL__N__bc6ecba0_4_k_cu_1657db94_414166ignoreE:
	.zero		1
	.type		_ZN40_INTERNAL_bc6ecba0_4_k_cu_1657db94_414164cute7productE,@object
	.size		_ZN40_INTERNAL_bc6ecba0_4_k_cu_1657db94_414164cute7productE,(_ZN40_INTERNAL_bc6ecba0_4_k_cu_1657db94_414164cuda3std3__45__cpo3endE - _ZN40_INTERNAL_bc6ecba0_4_k_cu_1657db94_414164cute7productE)
_ZN40_INTERNAL_bc6ecba0_4_k_cu_1657db94_414164cute7productE:
	.zero		1
	.type		_ZN40_INTERNAL_bc6ecba0_4_k_cu_1657db94_414164cuda3std3__45__cpo3endE,@object
	.size		_ZN40_INTERNAL_bc6ecba0_4_k_cu_1657db94_414164cuda3std3__45__cpo3endE,(_ZN40_INTERNAL_bc6ecba0_4_k_cu_1657db94_414164cuda3std3__419piecewise_constructE - _ZN40_INTERNAL_bc6ecba0_4_k_cu_1657db94_414164cuda3std3__45__cpo3endE)
_ZN40_INTERNAL_bc6ecba0_4_k_cu_1657db94_414164cuda3std3__45__cpo3endE:
	.zero		1
	.type		_ZN40_INTERNAL_bc6ecba0_4_k_cu_1657db94_414164cuda3std3__419piecewise_constructE,@object
	.size		_ZN40_INTERNAL_bc6ecba0_4_k_cu_1657db94_414164cuda3std3__419piecewise_constructE,(_ZN40_INTERNAL_bc6ecba0_4_k_cu_1657db94_414164cuda3std3__45__cpo4cendE - _ZN40_INTERNAL_bc6ecba0_4_k_cu_1657db94_414164cuda3std3__419piecewise_constructE)
_ZN40_INTERNAL_bc6ecba0_4_k_cu_1657db94_414164cuda3std3__419piecewise_constructE:
	.zero		1
	.type		_ZN40_INTERNAL_bc6ecba0_4_k_cu_1657db94_414164cuda3std3__45__cpo4cendE,@object
	.size		_ZN40_INTERNAL_bc6ecba0_4_k_cu_1657db94_414164cuda3std3__45__cpo4cendE,(_ZN40_INTERNAL_bc6ecba0_4_k_cu_1657db94_414164cuda3std6ranges3__45__cpo4swapE - _ZN40_INTERNAL_bc6ecba0_4_k_cu_1657db94_414164cuda3std3__45__cpo4cendE)
_ZN40_INTERNAL_bc6ecba0_4_k_cu_1657db94_414164cuda3std3__45__cpo4cendE:
	.zero		1
	.type		_ZN40_INTERNAL_bc6ecba0_4_k_cu_1657db94_414164cuda3std6ranges3__45__cpo4swapE,@object
	.size		_ZN40_INTERNAL_bc6ecba0_4_k_cu_1657db94_414164cuda3std6ranges3__45__cpo4swapE,(.L_10 - _ZN40_INTERNAL_bc6ecba0_4_k_cu_1657db94_414164cuda3std6ranges3__45__cpo4swapE)
_ZN40_INTERNAL_bc6ecba0_4_k_cu_1657db94_414164cuda3std6ranges3__45__cpo4swapE:
	.zero		1
.L_10:


//--------------------- .nv.constant0._ZN7cutlass13device_kernelINS_4gemm6kernel13GemmUniversalIN4cute5tupleIJiiiiEEENS1_10collective13CollectiveMmaINS1_35MainloopSm100TmaUmmaWarpSpecializedILi2ELi2ELi4ENS5_IJNS4_1CILi8EEENSA_ILi1EEESC_EEEEENS5_IJNSA_ILi128EEESF_NSA_ILi64EEEEEENS_6half_tENS5_IJSC_llEEESI_NS5_IJlSC_lEEENS4_8TiledMMAINS4_8MMA_AtomIJNS4_26SM100_MMA_F16BF16_2x1SM_SSISI_SI_fLi128ELi128ELNS4_4UMMA5MajorE1ELSP_0ELNSO_7ScaleInE0ELSQ_0EEEEEENS4_6LayoutINS5_IJSC_SC_SC_EEENS5_IJNSA_ILi0EEESV_SV_EEEEENS5_IJNS4_10UnderscoreESY_SY_EEEEENS4_18SM100_TMA_2SM_LOADENS4_14ComposedLayoutINS4_7SwizzleILi3ELi4ELi3EEENS4_18smem_ptr_flag_bitsILi16EEENST_INS5_IJSG_SB_EEENS5_IJSC_SG_EEEEEEEvNS4_8identityENS4_28SM100_TMA_2SM_LOAD_MULTICASTENS12_IS14_S16_NST_INS5_IJSB_SG_EEENS5_IJSG_SC_EEEEEEEvS1B_EENS_8epilogue10collective18CollectiveEpilogueINS1I_23Sm100TmaWarpSpecializedILi4ELi2ELi16ELb1ELb0EEEJNS5_IJSG_SF_SG_EEENS5_IJNST_ISG_SC_EENST_INS5_IJNSA_ILi16EEENSA_ILi2EEEEEES18_EEEEESI_SK_SI_SK_NS1I_6fusion15FusionCallbacksIS1M_NS1U_17LinearCombinationISI_fSI_fLNS_15FloatRoundStyleE2EEES1N_S1T_JEEENS4_5SM1004TMEM4LOAD26SM100_TMEM_LOAD_32dp32b16xENS4_13SM90_TMA_LOADENS12_INS13_ILi1ELi4ELi3EEES16_NST_INS5_IJSB_S1P_EEENS5_IJS1P_SC_EEEEEEENS4_39AutoVectorizingCopyWithAssumedAlignmentILi128EEENS4_14SM90_TMA_STOREES29_S2B_S2B_EEEvvEEEEvNT_6ParamsE --------------------------
	.section	.nv.constant0._ZN7cutlass13device_kernelINS_4gemm6kernel13GemmUniversalIN4cute5tupleIJiiiiEEENS1_10collective13CollectiveMmaINS1_35MainloopSm100TmaUmmaWarpSpecializedILi2ELi2ELi4ENS5_IJNS4_1CILi8EEENSA_ILi1EEESC_EEEEENS5_IJNSA_ILi128EEESF_NSA_ILi64EEEEEENS_6half_tENS5_IJSC_llEEESI_NS5_IJlSC_lEEENS4_8TiledMMAINS4_8MMA_AtomIJNS4_26SM100_MMA_F16BF16_2x1SM_SSISI_SI_fLi128ELi128ELNS4_4UMMA5MajorE1ELSP_0ELNSO_7ScaleInE0ELSQ_0EEEEEENS4_6LayoutINS5_IJSC_SC_SC_EEENS5_IJNSA_ILi0EEESV_SV_EEEEENS5_IJNS4_10UnderscoreESY_SY_EEEEENS4_18SM100_TMA_2SM_LOADENS4_14ComposedLayoutINS4_7SwizzleILi3ELi4ELi3EEENS4_18smem_ptr_flag_bitsILi16EEENST_INS5_IJSG_SB_EEENS5_IJSC_SG_EEEEEEEvNS4_8identityENS4_28SM100_TMA_2SM_LOAD_MULTICASTENS12_IS14_S16_NST_INS5_IJSB_SG_EEENS5_IJSG_SC_EEEEEEEvS1B_EENS_8epilogue10collective18CollectiveEpilogueINS1I_23Sm100TmaWarpSpecializedILi4ELi2ELi16ELb1ELb0EEEJNS5_IJSG_SF_SG_EEENS5_IJNST_ISG_SC_EENST_INS5_IJNSA_ILi16EEENSA_ILi2EEEEEES18_EEEEESI_SK_SI_SK_NS1I_6fusion15FusionCallbacksIS1M_NS1U_17LinearCombinationISI_fSI_fLNS_15FloatRoundStyleE2EEES1N_S1T_JEEENS4_5SM1004TMEM4LOAD26SM100_TMEM_LOAD_32dp32b16xENS4_13SM90_TMA_LOADENS12_INS13_ILi1ELi4ELi3EEES16_NST_INS5_IJSB_S1P_EEENS5_IJS1P_SC_EEEEEEENS4_39AutoVectorizingCopyWithAssumedAlignmentILi128EEENS4_14SM90_TMA_STOREES29_S2B_S2B_EEEvvEEEEvNT_6ParamsE,"a",@progbits
	.sectionflags	@""
	.align	4
.nv.constant0._ZN7cutlass13device_kernelINS_4gemm6kernel13GemmUniversalIN4cute5tupleIJiiiiEEENS1_10collective13CollectiveMmaINS1_35MainloopSm100TmaUmmaWarpSpecializedILi2ELi2ELi4ENS5_IJNS4_1CILi8EEENSA_ILi1EEESC_EEEEENS5_IJNSA_ILi128EEESF_NSA_ILi64EEEEEENS_6half_tENS5_IJSC_llEEESI_NS5_IJlSC_lEEENS4_8TiledMMAINS4_8MMA_AtomIJNS4_26SM100_MMA_F16BF16_2x1SM_SSISI_SI_fLi128ELi128ELNS4_4UMMA5MajorE1ELSP_0ELNSO_7ScaleInE0ELSQ_0EEEEEENS4_6LayoutINS5_IJSC_SC_SC_EEENS5_IJNSA_ILi0EEESV_SV_EEEEENS5_IJNS4_10UnderscoreESY_SY_EEEEENS4_18SM100_TMA_2SM_LOADENS4_14ComposedLayoutINS4_7SwizzleILi3ELi4ELi3EEENS4_18smem_ptr_flag_bitsILi16EEENST_INS5_IJSG_SB_EEENS5_IJSC_SG_EEEEEEEvNS4_8identityENS4_28SM100_TMA_2SM_LOAD_MULTICASTENS12_IS14_S16_NST_INS5_IJSB_SG_EEENS5_IJSG_SC_EEEEEEEvS1B_EENS_8epilogue10collective18CollectiveEpilogueINS1I_23Sm100TmaWarpSpecializedILi4ELi2ELi16ELb1ELb0EEEJNS5_IJSG_SF_SG_EEENS5_IJNST_ISG_SC_EENST_INS5_IJNSA_ILi16EEENSA_ILi2EEEEEES18_EEEEESI_SK_SI_SK_NS1I_6fusion15FusionCallbacksIS1M_NS1U_17LinearCombinationISI_fSI_fLNS_15FloatRoundStyleE2EEES1N_S1T_JEEENS4_5SM1004TMEM4LOAD26SM100_TMEM_LOAD_32dp32b16xENS4_13SM90_TMA_LOADENS12_INS13_ILi1ELi4ELi3EEES16_NST_INS5_IJSB_S1P_EEENS5_IJS1P_SC_EEEEEEENS4_39AutoVectorizingCopyWithAssumedAlignmentILi128EEENS4_14SM90_TMA_STOREES29_S2B_S2B_EEEvvEEEEvNT_6ParamsE:
	.zero		2944


//--------------------- SYMBOLS --------------------------

	.type		.nv.reservedSmem.offset0,@object
	.size		.nv.reservedSmem.offset0,0x4
	.type		.nv.reservedSmem.cap,@object
	.size		.nv.reservedSmem.cap,0x4
	.type		__assertfail,@function
